//
// Generated by NVIDIA NVVM Compiler
//
// Compiler Build ID: CL-36424714
// Cuda compilation tools, release 13.0, V13.0.88
// Based on NVVM 20.0.0
//

.version 9.0
.target sm_100
.address_size 64

	// .globl	_Z33nppiCopy_8u_C4R_vectorized_kernelPKhiPhiii

.visible .entry _Z33nppiCopy_8u_C4R_vectorized_kernelPKhiPhiii(
	.param .u64 .ptr .align 1 _Z33nppiCopy_8u_C4R_vectorized_kernelPKhiPhiii_param_0,
	.param .u32 _Z33nppiCopy_8u_C4R_vectorized_kernelPKhiPhiii_param_1,
	.param .u64 .ptr .align 1 _Z33nppiCopy_8u_C4R_vectorized_kernelPKhiPhiii_param_2,
	.param .u32 _Z33nppiCopy_8u_C4R_vectorized_kernelPKhiPhiii_param_3,
	.param .u32 _Z33nppiCopy_8u_C4R_vectorized_kernelPKhiPhiii_param_4,
	.param .u32 _Z33nppiCopy_8u_C4R_vectorized_kernelPKhiPhiii_param_5
)
{
	.reg .pred 	%p<4>;
	.reg .b32 	%r<18>;
	.reg .b64 	%rd<12>;

	ld.param.u64 	%rd1, [_Z33nppiCopy_8u_C4R_vectorized_kernelPKhiPhiii_param_0];
	ld.param.u32 	%r3, [_Z33nppiCopy_8u_C4R_vectorized_kernelPKhiPhiii_param_1];
	ld.param.u64 	%rd2, [_Z33nppiCopy_8u_C4R_vectorized_kernelPKhiPhiii_param_2];
	ld.param.u32 	%r4, [_Z33nppiCopy_8u_C4R_vectorized_kernelPKhiPhiii_param_3];
	ld.param.u32 	%r5, [_Z33nppiCopy_8u_C4R_vectorized_kernelPKhiPhiii_param_4];
	ld.param.u32 	%r6, [_Z33nppiCopy_8u_C4R_vectorized_kernelPKhiPhiii_param_5];
	mov.u32 	%r8, %ctaid.x;
	mov.u32 	%r9, %ntid.x;
	mov.u32 	%r10, %tid.x;
	mad.lo.s32 	%r1, %r8, %r9, %r10;
	mov.u32 	%r11, %ctaid.y;
	mov.u32 	%r12, %ntid.y;
	mov.u32 	%r13, %tid.y;
	mad.lo.s32 	%r14, %r11, %r12, %r13;
	setp.ge.s32 	%p1, %r1, %r5;
	setp.ge.s32 	%p2, %r14, %r6;
	or.pred  	%p3, %p1, %p2;
	@%p3 bra 	$L__BB0_2;
	cvta.to.global.u64 	%rd3, %rd1;
	cvta.to.global.u64 	%rd4, %rd2;
	mul.lo.s32 	%r15, %r3, %r14;
	cvt.s64.s32 	%rd5, %r15;
	add.s64 	%rd6, %rd3, %rd5;
	mul.lo.s32 	%r16, %r4, %r14;
	cvt.s64.s32 	%rd7, %r16;
	add.s64 	%rd8, %rd4, %rd7;
	mul.wide.s32 	%rd9, %r1, 4;
	add.s64 	%rd10, %rd6, %rd9;
	ld.global.u32 	%r17, [%rd10];
	add.s64 	%rd11, %rd8, %rd9;
	st.global.u32 	[%rd11], %r17;
$L__BB0_2:
	ret;

}
	// .globl	_Z15nppiCopy_kernelIhLi1EEvPKT_iPS0_iii
.visible .entry _Z15nppiCopy_kernelIhLi1EEvPKT_iPS0_iii(
	.param .u64 .ptr .align 1 _Z15nppiCopy_kernelIhLi1EEvPKT_iPS0_iii_param_0,
	.param .u32 _Z15nppiCopy_kernelIhLi1EEvPKT_iPS0_iii_param_1,
	.param .u64 .ptr .align 1 _Z15nppiCopy_kernelIhLi1EEvPKT_iPS0_iii_param_2,
	.param .u32 _Z15nppiCopy_kernelIhLi1EEvPKT_iPS0_iii_param_3,
	.param .u32 _Z15nppiCopy_kernelIhLi1EEvPKT_iPS0_iii_param_4,
	.param .u32 _Z15nppiCopy_kernelIhLi1EEvPKT_iPS0_iii_param_5
)
{
	.reg .pred 	%p<4>;
	.reg .b16 	%rs<2>;
	.reg .b32 	%r<17>;
	.reg .b64 	%rd<12>;

	ld.param.u64 	%rd1, [_Z15nppiCopy_kernelIhLi1EEvPKT_iPS0_iii_param_0];
	ld.param.u32 	%r3, [_Z15nppiCopy_kernelIhLi1EEvPKT_iPS0_iii_param_1];
	ld.param.u64 	%rd2, [_Z15nppiCopy_kernelIhLi1EEvPKT_iPS0_iii_param_2];
	ld.param.u32 	%r4, [_Z15nppiCopy_kernelIhLi1EEvPKT_iPS0_iii_param_3];
	ld.param.u32 	%r5, [_Z15nppiCopy_kernelIhLi1EEvPKT_iPS0_iii_param_4];
	ld.param.u32 	%r6, [_Z15nppiCopy_kernelIhLi1EEvPKT_iPS0_iii_param_5];
	mov.u32 	%r8, %ctaid.x;
	mov.u32 	%r9, %ntid.x;
	mov.u32 	%r10, %tid.x;
	mad.lo.s32 	%r1, %r8, %r9, %r10;
	mov.u32 	%r11, %ctaid.y;
	mov.u32 	%r12, %ntid.y;
	mov.u32 	%r13, %tid.y;
	mad.lo.s32 	%r14, %r11, %r12, %r13;
	setp.ge.s32 	%p1, %r1, %r5;
	setp.ge.s32 	%p2, %r14, %r6;
	or.pred  	%p3, %p1, %p2;
	@%p3 bra 	$L__BB1_2;
	cvta.to.global.u64 	%rd3, %rd1;
	cvta.to.global.u64 	%rd4, %rd2;
	mul.lo.s32 	%r15, %r3, %r14;
	cvt.s64.s32 	%rd5, %r15;
	mul.lo.s32 	%r16, %r4, %r14;
	cvt.s64.s32 	%rd6, %r16;
	cvt.s64.s32 	%rd7, %r1;
	add.s64 	%rd8, %rd5, %rd7;
	add.s64 	%rd9, %rd3, %rd8;
	ld.global.u8 	%rs1, [%rd9];
	add.s64 	%rd10, %rd6, %rd7;
	add.s64 	%rd11, %rd4, %rd10;
	st.global.u8 	[%rd11], %rs1;
$L__BB1_2:
	ret;

}
	// .globl	_Z15nppiCopy_kernelIhLi3EEvPKT_iPS0_iii
.visible .entry _Z15nppiCopy_kernelIhLi3EEvPKT_iPS0_iii(
	.param .u64 .ptr .align 1 _Z15nppiCopy_kernelIhLi3EEvPKT_iPS0_iii_param_0,
	.param .u32 _Z15nppiCopy_kernelIhLi3EEvPKT_iPS0_iii_param_1,
	.param .u64 .ptr .align 1 _Z15nppiCopy_kernelIhLi3EEvPKT_iPS0_iii_param_2,
	.param .u32 _Z15nppiCopy_kernelIhLi3EEvPKT_iPS0_iii_param_3,
	.param .u32 _Z15nppiCopy_kernelIhLi3EEvPKT_iPS0_iii_param_4,
	.param .u32 _Z15nppiCopy_kernelIhLi3EEvPKT_iPS0_iii_param_5
)
{
	.reg .pred 	%p<4>;
	.reg .b16 	%rs<4>;
	.reg .b32 	%r<18>;
	.reg .b64 	%rd<12>;

	ld.param.u64 	%rd1, [_Z15nppiCopy_kernelIhLi3EEvPKT_iPS0_iii_param_0];
	ld.param.u32 	%r3, [_Z15nppiCopy_kernelIhLi3EEvPKT_iPS0_iii_param_1];
	ld.param.u64 	%rd2, [_Z15nppiCopy_kernelIhLi3EEvPKT_iPS0_iii_param_2];
	ld.param.u32 	%r4, [_Z15nppiCopy_kernelIhLi3EEvPKT_iPS0_iii_param_3];
	ld.param.u32 	%r5, [_Z15nppiCopy_kernelIhLi3EEvPKT_iPS0_iii_param_4];
	ld.param.u32 	%r6, [_Z15nppiCopy_kernelIhLi3EEvPKT_iPS0_iii_param_5];
	mov.u32 	%r8, %ctaid.x;
	mov.u32 	%r9, %ntid.x;
	mov.u32 	%r10, %tid.x;
	mad.lo.s32 	%r1, %r8, %r9, %r10;
	mov.u32 	%r11, %ctaid.y;
	mov.u32 	%r12, %ntid.y;
	mov.u32 	%r13, %tid.y;
	mad.lo.s32 	%r14, %r11, %r12, %r13;
	setp.ge.s32 	%p1, %r1, %r5;
	setp.ge.s32 	%p2, %r14, %r6;
	or.pred  	%p3, %p1, %p2;
	@%p3 bra 	$L__BB2_2;
	cvta.to.global.u64 	%rd3, %rd1;
	cvta.to.global.u64 	%rd4, %rd2;
	mul.lo.s32 	%r15, %r3, %r14;
	mul.lo.s32 	%r16, %r4, %r14;
	mul.lo.s32 	%r17, %r1, 3;
	cvt.s64.s32 	%rd5, %r16;
	cvt.s64.s32 	%rd6, %r15;
	cvt.s64.s32 	%rd7, %r17;
	add.s64 	%rd8, %rd7, %rd6;
	add.s64 	%rd9, %rd3, %rd8;
	ld.global.u8 	%rs1, [%rd9];
	add.s64 	%rd10, %rd7, %rd5;
	add.s64 	%rd11, %rd4, %rd10;
	st.global.u8 	[%rd11], %rs1;
	ld.global.u8 	%rs2, [%rd9+1];
	st.global.u8 	[%rd11+1], %rs2;
	ld.global.u8 	%rs3, [%rd9+2];
	st.global.u8 	[%rd11+2], %rs3;
$L__BB2_2:
	ret;

}
	// .globl	_Z15nppiCopy_kernelIhLi4EEvPKT_iPS0_iii
.visible .entry _Z15nppiCopy_kernelIhLi4EEvPKT_iPS0_iii(
	.param .u64 .ptr .align 1 _Z15nppiCopy_kernelIhLi4EEvPKT_iPS0_iii_param_0,
	.param .u32 _Z15nppiCopy_kernelIhLi4EEvPKT_iPS0_iii_param_1,
	.param .u64 .ptr .align 1 _Z15nppiCopy_kernelIhLi4EEvPKT_iPS0_iii_param_2,
	.param .u32 _Z15nppiCopy_kernelIhLi4EEvPKT_iPS0_iii_param_3,
	.param .u32 _Z15nppiCopy_kernelIhLi4EEvPKT_iPS0_iii_param_4,
	.param .u32 _Z15nppiCopy_kernelIhLi4EEvPKT_iPS0_iii_param_5
)
{
	.reg .pred 	%p<4>;
	.reg .b16 	%rs<5>;
	.reg .b32 	%r<18>;
	.reg .b64 	%rd<12>;

	ld.param.u64 	%rd1, [_Z15nppiCopy_kernelIhLi4EEvPKT_iPS0_iii_param_0];
	ld.param.u32 	%r3, [_Z15nppiCopy_kernelIhLi4EEvPKT_iPS0_iii_param_1];
	ld.param.u64 	%rd2, [_Z15nppiCopy_kernelIhLi4EEvPKT_iPS0_iii_param_2];
	ld.param.u32 	%r4, [_Z15nppiCopy_kernelIhLi4EEvPKT_iPS0_iii_param_3];
	ld.param.u32 	%r5, [_Z15nppiCopy_kernelIhLi4EEvPKT_iPS0_iii_param_4];
	ld.param.u32 	%r6, [_Z15nppiCopy_kernelIhLi4EEvPKT_iPS0_iii_param_5];
	mov.u32 	%r8, %ctaid.x;
	mov.u32 	%r9, %ntid.x;
	mov.u32 	%r10, %tid.x;
	mad.lo.s32 	%r1, %r8, %r9, %r10;
	mov.u32 	%r11, %ctaid.y;
	mov.u32 	%r12, %ntid.y;
	mov.u32 	%r13, %tid.y;
	mad.lo.s32 	%r14, %r11, %r12, %r13;
	setp.ge.s32 	%p1, %r1, %r5;
	setp.ge.s32 	%p2, %r14, %r6;
	or.pred  	%p3, %p1, %p2;
	@%p3 bra 	$L__BB3_2;
	cvta.to.global.u64 	%rd3, %rd1;
	cvta.to.global.u64 	%rd4, %rd2;
	mul.lo.s32 	%r15, %r3, %r14;
	mul.lo.s32 	%r16, %r4, %r14;
	shl.b32 	%r17, %r1, 2;
	cvt.s64.s32 	%rd5, %r16;
	cvt.s64.s32 	%rd6, %r15;
	cvt.s64.s32 	%rd7, %r17;
	add.s64 	%rd8, %rd7, %rd6;
	add.s64 	%rd9, %rd3, %rd8;
	ld.global.u8 	%rs1, [%rd9];
	add.s64 	%rd10, %rd7, %rd5;
	add.s64 	%rd11, %rd4, %rd10;
	st.global.u8 	[%rd11], %rs1;
	ld.global.u8 	%rs2, [%rd9+1];
	st.global.u8 	[%rd11+1], %rs2;
	ld.global.u8 	%rs3, [%rd9+2];
	st.global.u8 	[%rd11+2], %rs3;
	ld.global.u8 	%rs4, [%rd9+3];
	st.global.u8 	[%rd11+3], %rs4;
$L__BB3_2:
	ret;

}
	// .globl	_Z15nppiCopy_kernelItLi1EEvPKT_iPS0_iii
.visible .entry _Z15nppiCopy_kernelItLi1EEvPKT_iPS0_iii(
	.param .u64 .ptr .align 1 _Z15nppiCopy_kernelItLi1EEvPKT_iPS0_iii_param_0,
	.param .u32 _Z15nppiCopy_kernelItLi1EEvPKT_iPS0_iii_param_1,
	.param .u64 .ptr .align 1 _Z15nppiCopy_kernelItLi1EEvPKT_iPS0_iii_param_2,
	.param .u32 _Z15nppiCopy_kernelItLi1EEvPKT_iPS0_iii_param_3,
	.param .u32 _Z15nppiCopy_kernelItLi1EEvPKT_iPS0_iii_param_4,
	.param .u32 _Z15nppiCopy_kernelItLi1EEvPKT_iPS0_iii_param_5
)
{
	.reg .pred 	%p<4>;
	.reg .b16 	%rs<2>;
	.reg .b32 	%r<17>;
	.reg .b64 	%rd<12>;

	ld.param.u64 	%rd1, [_Z15nppiCopy_kernelItLi1EEvPKT_iPS0_iii_param_0];
	ld.param.u32 	%r3, [_Z15nppiCopy_kernelItLi1EEvPKT_iPS0_iii_param_1];
	ld.param.u64 	%rd2, [_Z15nppiCopy_kernelItLi1EEvPKT_iPS0_iii_param_2];
	ld.param.u32 	%r4, [_Z15nppiCopy_kernelItLi1EEvPKT_iPS0_iii_param_3];
	ld.param.u32 	%r5, [_Z15nppiCopy_kernelItLi1EEvPKT_iPS0_iii_param_4];
	ld.param.u32 	%r6, [_Z15nppiCopy_kernelItLi1EEvPKT_iPS0_iii_param_5];
	mov.u32 	%r8, %ctaid.x;
	mov.u32 	%r9, %ntid.x;
	mov.u32 	%r10, %tid.x;
	mad.lo.s32 	%r1, %r8, %r9, %r10;
	mov.u32 	%r11, %ctaid.y;
	mov.u32 	%r12, %ntid.y;
	mov.u32 	%r13, %tid.y;
	mad.lo.s32 	%r14, %r11, %r12, %r13;
	setp.ge.s32 	%p1, %r1, %r5;
	setp.ge.s32 	%p2, %r14, %r6;
	or.pred  	%p3, %p1, %p2;
	@%p3 bra 	$L__BB4_2;
	cvta.to.global.u64 	%rd3, %rd1;
	cvta.to.global.u64 	%rd4, %rd2;
	mul.lo.s32 	%r15, %r3, %r14;
	cvt.s64.s32 	%rd5, %r15;
	add.s64 	%rd6, %rd3, %rd5;
	mul.lo.s32 	%r16, %r4, %r14;
	cvt.s64.s32 	%rd7, %r16;
	add.s64 	%rd8, %rd4, %rd7;
	mul.wide.s32 	%rd9, %r1, 2;
	add.s64 	%rd10, %rd6, %rd9;
	ld.global.u16 	%rs1, [%rd10];
	add.s64 	%rd11, %rd8, %rd9;
	st.global.u16 	[%rd11], %rs1;
$L__BB4_2:
	ret;

}
	// .globl	_Z15nppiCopy_kernelItLi3EEvPKT_iPS0_iii
.visible .entry _Z15nppiCopy_kernelItLi3EEvPKT_iPS0_iii(
	.param .u64 .ptr .align 1 _Z15nppiCopy_kernelItLi3EEvPKT_iPS0_iii_param_0,
	.param .u32 _Z15nppiCopy_kernelItLi3EEvPKT_iPS0_iii_param_1,
	.param .u64 .ptr .align 1 _Z15nppiCopy_kernelItLi3EEvPKT_iPS0_iii_param_2,
	.param .u32 _Z15nppiCopy_kernelItLi3EEvPKT_iPS0_iii_param_3,
	.param .u32 _Z15nppiCopy_kernelItLi3EEvPKT_iPS0_iii_param_4,
	.param .u32 _Z15nppiCopy_kernelItLi3EEvPKT_iPS0_iii_param_5
)
{
	.reg .pred 	%p<4>;
	.reg .b16 	%rs<4>;
	.reg .b32 	%r<18>;
	.reg .b64 	%rd<12>;

	ld.param.u64 	%rd1, [_Z15nppiCopy_kernelItLi3EEvPKT_iPS0_iii_param_0];
	ld.param.u32 	%r3, [_Z15nppiCopy_kernelItLi3EEvPKT_iPS0_iii_param_1];
	ld.param.u64 	%rd2, [_Z15nppiCopy_kernelItLi3EEvPKT_iPS0_iii_param_2];
	ld.param.u32 	%r4, [_Z15nppiCopy_kernelItLi3EEvPKT_iPS0_iii_param_3];
	ld.param.u32 	%r5, [_Z15nppiCopy_kernelItLi3EEvPKT_iPS0_iii_param_4];
	ld.param.u32 	%r6, [_Z15nppiCopy_kernelItLi3EEvPKT_iPS0_iii_param_5];
	mov.u32 	%r8, %ctaid.x;
	mov.u32 	%r9, %ntid.x;
	mov.u32 	%r10, %tid.x;
	mad.lo.s32 	%r1, %r8, %r9, %r10;
	mov.u32 	%r11, %ctaid.y;
	mov.u32 	%r12, %ntid.y;
	mov.u32 	%r13, %tid.y;
	mad.lo.s32 	%r14, %r11, %r12, %r13;
	setp.ge.s32 	%p1, %r1, %r5;
	setp.ge.s32 	%p2, %r14, %r6;
	or.pred  	%p3, %p1, %p2;
	@%p3 bra 	$L__BB5_2;
	cvta.to.global.u64 	%rd3, %rd1;
	cvta.to.global.u64 	%rd4, %rd2;
	mul.lo.s32 	%r15, %r3, %r14;
	cvt.s64.s32 	%rd5, %r15;
	add.s64 	%rd6, %rd3, %rd5;
	mul.lo.s32 	%r16, %r4, %r14;
	cvt.s64.s32 	%rd7, %r16;
	add.s64 	%rd8, %rd4, %rd7;
	mul.lo.s32 	%r17, %r1, 3;
	mul.wide.s32 	%rd9, %r17, 2;
	add.s64 	%rd10, %rd6, %rd9;
	ld.global.u16 	%rs1, [%rd10];
	add.s64 	%rd11, %rd8, %rd9;
	st.global.u16 	[%rd11], %rs1;
	ld.global.u16 	%rs2, [%rd10+2];
	st.global.u16 	[%rd11+2], %rs2;
	ld.global.u16 	%rs3, [%rd10+4];
	st.global.u16 	[%rd11+4], %rs3;
$L__BB5_2:
	ret;

}
	// .globl	_Z15nppiCopy_kernelItLi4EEvPKT_iPS0_iii
.visible .entry _Z15nppiCopy_kernelItLi4EEvPKT_iPS0_iii(
	.param .u64 .ptr .align 1 _Z15nppiCopy_kernelItLi4EEvPKT_iPS0_iii_param_0,
	.param .u32 _Z15nppiCopy_kernelItLi4EEvPKT_iPS0_iii_param_1,
	.param .u64 .ptr .align 1 _Z15nppiCopy_kernelItLi4EEvPKT_iPS0_iii_param_2,
	.param .u32 _Z15nppiCopy_kernelItLi4EEvPKT_iPS0_iii_param_3,
	.param .u32 _Z15nppiCopy_kernelItLi4EEvPKT_iPS0_iii_param_4,
	.param .u32 _Z15nppiCopy_kernelItLi4EEvPKT_iPS0_iii_param_5
)
{
	.reg .pred 	%p<4>;
	.reg .b16 	%rs<5>;
	.reg .b32 	%r<18>;
	.reg .b64 	%rd<12>;

	ld.param.u64 	%rd1, [_Z15nppiCopy_kernelItLi4EEvPKT_iPS0_iii_param_0];
	ld.param.u32 	%r3, [_Z15nppiCopy_kernelItLi4EEvPKT_iPS0_iii_param_1];
	ld.param.u64 	%rd2, [_Z15nppiCopy_kernelItLi4EEvPKT_iPS0_iii_param_2];
	ld.param.u32 	%r4, [_Z15nppiCopy_kernelItLi4EEvPKT_iPS0_iii_param_3];
	ld.param.u32 	%r5, [_Z15nppiCopy_kernelItLi4EEvPKT_iPS0_iii_param_4];
	ld.param.u32 	%r6, [_Z15nppiCopy_kernelItLi4EEvPKT_iPS0_iii_param_5];
	mov.u32 	%r8, %ctaid.x;
	mov.u32 	%r9, %ntid.x;
	mov.u32 	%r10, %tid.x;
	mad.lo.s32 	%r1, %r8, %r9, %r10;
	mov.u32 	%r11, %ctaid.y;
	mov.u32 	%r12, %ntid.y;
	mov.u32 	%r13, %tid.y;
	mad.lo.s32 	%r14, %r11, %r12, %r13;
	setp.ge.s32 	%p1, %r1, %r5;
	setp.ge.s32 	%p2, %r14, %r6;
	or.pred  	%p3, %p1, %p2;
	@%p3 bra 	$L__BB6_2;
	cvta.to.global.u64 	%rd3, %rd1;
	cvta.to.global.u64 	%rd4, %rd2;
	mul.lo.s32 	%r15, %r3, %r14;
	cvt.s64.s32 	%rd5, %r15;
	add.s64 	%rd6, %rd3, %rd5;
	mul.lo.s32 	%r16, %r4, %r14;
	cvt.s64.s32 	%rd7, %r16;
	add.s64 	%rd8, %rd4, %rd7;
	shl.b32 	%r17, %r1, 2;
	mul.wide.s32 	%rd9, %r17, 2;
	add.s64 	%rd10, %rd6, %rd9;
	ld.global.u16 	%rs1, [%rd10];
	add.s64 	%rd11, %rd8, %rd9;
	st.global.u16 	[%rd11], %rs1;
	ld.global.u16 	%rs2, [%rd10+2];
	st.global.u16 	[%rd11+2], %rs2;
	ld.global.u16 	%rs3, [%rd10+4];
	st.global.u16 	[%rd11+4], %rs3;
	ld.global.u16 	%rs4, [%rd10+6];
	st.global.u16 	[%rd11+6], %rs4;
$L__BB6_2:
	ret;

}
	// .globl	_Z15nppiCopy_kernelIsLi1EEvPKT_iPS0_iii
.visible .entry _Z15nppiCopy_kernelIsLi1EEvPKT_iPS0_iii(
	.param .u64 .ptr .align 1 _Z15nppiCopy_kernelIsLi1EEvPKT_iPS0_iii_param_0,
	.param .u32 _Z15nppiCopy_kernelIsLi1EEvPKT_iPS0_iii_param_1,
	.param .u64 .ptr .align 1 _Z15nppiCopy_kernelIsLi1EEvPKT_iPS0_iii_param_2,
	.param .u32 _Z15nppiCopy_kernelIsLi1EEvPKT_iPS0_iii_param_3,
	.param .u32 _Z15nppiCopy_kernelIsLi1EEvPKT_iPS0_iii_param_4,
	.param .u32 _Z15nppiCopy_kernelIsLi1EEvPKT_iPS0_iii_param_5
)
{
	.reg .pred 	%p<4>;
	.reg .b16 	%rs<2>;
	.reg .b32 	%r<17>;
	.reg .b64 	%rd<12>;

	ld.param.u64 	%rd1, [_Z15nppiCopy_kernelIsLi1EEvPKT_iPS0_iii_param_0];
	ld.param.u32 	%r3, [_Z15nppiCopy_kernelIsLi1EEvPKT_iPS0_iii_param_1];
	ld.param.u64 	%rd2, [_Z15nppiCopy_kernelIsLi1EEvPKT_iPS0_iii_param_2];
	ld.param.u32 	%r4, [_Z15nppiCopy_kernelIsLi1EEvPKT_iPS0_iii_param_3];
	ld.param.u32 	%r5, [_Z15nppiCopy_kernelIsLi1EEvPKT_iPS0_iii_param_4];
	ld.param.u32 	%r6, [_Z15nppiCopy_kernelIsLi1EEvPKT_iPS0_iii_param_5];
	mov.u32 	%r8, %ctaid.x;
	mov.u32 	%r9, %ntid.x;
	mov.u32 	%r10, %tid.x;
	mad.lo.s32 	%r1, %r8, %r9, %r10;
	mov.u32 	%r11, %ctaid.y;
	mov.u32 	%r12, %ntid.y;
	mov.u32 	%r13, %tid.y;
	mad.lo.s32 	%r14, %r11, %r12, %r13;
	setp.ge.s32 	%p1, %r1, %r5;
	setp.ge.s32 	%p2, %r14, %r6;
	or.pred  	%p3, %p1, %p2;
	@%p3 bra 	$L__BB7_2;
	cvta.to.global.u64 	%rd3, %rd1;
	cvta.to.global.u64 	%rd4, %rd2;
	mul.lo.s32 	%r15, %r3, %r14;
	cvt.s64.s32 	%rd5, %r15;
	add.s64 	%rd6, %rd3, %rd5;
	mul.lo.s32 	%r16, %r4, %r14;
	cvt.s64.s32 	%rd7, %r16;
	add.s64 	%rd8, %rd4, %rd7;
	mul.wide.s32 	%rd9, %r1, 2;
	add.s64 	%rd10, %rd6, %rd9;
	ld.global.u16 	%rs1, [%rd10];
	add.s64 	%rd11, %rd8, %rd9;
	st.global.u16 	[%rd11], %rs1;
$L__BB7_2:
	ret;

}
	// .globl	_Z15nppiCopy_kernelIsLi3EEvPKT_iPS0_iii
.visible .entry _Z15nppiCopy_kernelIsLi3EEvPKT_iPS0_iii(
	.param .u64 .ptr .align 1 _Z15nppiCopy_kernelIsLi3EEvPKT_iPS0_iii_param_0,
	.param .u32 _Z15nppiCopy_kernelIsLi3EEvPKT_iPS0_iii_param_1,
	.param .u64 .ptr .align 1 _Z15nppiCopy_kernelIsLi3EEvPKT_iPS0_iii_param_2,
	.param .u32 _Z15nppiCopy_kernelIsLi3EEvPKT_iPS0_iii_param_3,
	.param .u32 _Z15nppiCopy_kernelIsLi3EEvPKT_iPS0_iii_param_4,
	.param .u32 _Z15nppiCopy_kernelIsLi3EEvPKT_iPS0_iii_param_5
)
{
	.reg .pred 	%p<4>;
	.reg .b16 	%rs<4>;
	.reg .b32 	%r<18>;
	.reg .b64 	%rd<12>;

	ld.param.u64 	%rd1, [_Z15nppiCopy_kernelIsLi3EEvPKT_iPS0_iii_param_0];
	ld.param.u32 	%r3, [_Z15nppiCopy_kernelIsLi3EEvPKT_iPS0_iii_param_1];
	ld.param.u64 	%rd2, [_Z15nppiCopy_kernelIsLi3EEvPKT_iPS0_iii_param_2];
	ld.param.u32 	%r4, [_Z15nppiCopy_kernelIsLi3EEvPKT_iPS0_iii_param_3];
	ld.param.u32 	%r5, [_Z15nppiCopy_kernelIsLi3EEvPKT_iPS0_iii_param_4];
	ld.param.u32 	%r6, [_Z15nppiCopy_kernelIsLi3EEvPKT_iPS0_iii_param_5];
	mov.u32 	%r8, %ctaid.x;
	mov.u32 	%r9, %ntid.x;
	mov.u32 	%r10, %tid.x;
	mad.lo.s32 	%r1, %r8, %r9, %r10;
	mov.u32 	%r11, %ctaid.y;
	mov.u32 	%r12, %ntid.y;
	mov.u32 	%r13, %tid.y;
	mad.lo.s32 	%r14, %r11, %r12, %r13;
	setp.ge.s32 	%p1, %r1, %r5;
	setp.ge.s32 	%p2, %r14, %r6;
	or.pred  	%p3, %p1, %p2;
	@%p3 bra 	$L__BB8_2;
	cvta.to.global.u64 	%rd3, %rd1;
	cvta.to.global.u64 	%rd4, %rd2;
	mul.lo.s32 	%r15, %r3, %r14;
	cvt.s64.s32 	%rd5, %r15;
	add.s64 	%rd6, %rd3, %rd5;
	mul.lo.s32 	%r16, %r4, %r14;
	cvt.s64.s32 	%rd7, %r16;
	add.s64 	%rd8, %rd4, %rd7;
	mul.lo.s32 	%r17, %r1, 3;
	mul.wide.s32 	%rd9, %r17, 2;
	add.s64 	%rd10, %rd6, %rd9;
	ld.global.u16 	%rs1, [%rd10];
	add.s64 	%rd11, %rd8, %rd9;
	st.global.u16 	[%rd11], %rs1;
	ld.global.u16 	%rs2, [%rd10+2];
	st.global.u16 	[%rd11+2], %rs2;
	ld.global.u16 	%rs3, [%rd10+4];
	st.global.u16 	[%rd11+4], %rs3;
$L__BB8_2:
	ret;

}
	// .globl	_Z15nppiCopy_kernelIsLi4EEvPKT_iPS0_iii
.visible .entry _Z15nppiCopy_kernelIsLi4EEvPKT_iPS0_iii(
	.param .u64 .ptr .align 1 _Z15nppiCopy_kernelIsLi4EEvPKT_iPS0_iii_param_0,
	.param .u32 _Z15nppiCopy_kernelIsLi4EEvPKT_iPS0_iii_param_1,
	.param .u64 .ptr .align 1 _Z15nppiCopy_kernelIsLi4EEvPKT_iPS0_iii_param_2,
	.param .u32 _Z15nppiCopy_kernelIsLi4EEvPKT_iPS0_iii_param_3,
	.param .u32 _Z15nppiCopy_kernelIsLi4EEvPKT_iPS0_iii_param_4,
	.param .u32 _Z15nppiCopy_kernelIsLi4EEvPKT_iPS0_iii_param_5
)
{
	.reg .pred 	%p<4>;
	.reg .b16 	%rs<5>;
	.reg .b32 	%r<18>;
	.reg .b64 	%rd<12>;

	ld.param.u64 	%rd1, [_Z15nppiCopy_kernelIsLi4EEvPKT_iPS0_iii_param_0];
	ld.param.u32 	%r3, [_Z15nppiCopy_kernelIsLi4EEvPKT_iPS0_iii_param_1];
	ld.param.u64 	%rd2, [_Z15nppiCopy_kernelIsLi4EEvPKT_iPS0_iii_param_2];
	ld.param.u32 	%r4, [_Z15nppiCopy_kernelIsLi4EEvPKT_iPS0_iii_param_3];
	ld.param.u32 	%r5, [_Z15nppiCopy_kernelIsLi4EEvPKT_iPS0_iii_param_4];
	ld.param.u32 	%r6, [_Z15nppiCopy_kernelIsLi4EEvPKT_iPS0_iii_param_5];
	mov.u32 	%r8, %ctaid.x;
	mov.u32 	%r9, %ntid.x;
	mov.u32 	%r10, %tid.x;
	mad.lo.s32 	%r1, %r8, %r9, %r10;
	mov.u32 	%r11, %ctaid.y;
	mov.u32 	%r12, %ntid.y;
	mov.u32 	%r13, %tid.y;
	mad.lo.s32 	%r14, %r11, %r12, %r13;
	setp.ge.s32 	%p1, %r1, %r5;
	setp.ge.s32 	%p2, %r14, %r6;
	or.pred  	%p3, %p1, %p2;
	@%p3 bra 	$L__BB9_2;
	cvta.to.global.u64 	%rd3, %rd1;
	cvta.to.global.u64 	%rd4, %rd2;
	mul.lo.s32 	%r15, %r3, %r14;
	cvt.s64.s32 	%rd5, %r15;
	add.s64 	%rd6, %rd3, %rd5;
	mul.lo.s32 	%r16, %r4, %r14;
	cvt.s64.s32 	%rd7, %r16;
	add.s64 	%rd8, %rd4, %rd7;
	shl.b32 	%r17, %r1, 2;
	mul.wide.s32 	%rd9, %r17, 2;
	add.s64 	%rd10, %rd6, %rd9;
	ld.global.u16 	%rs1, [%rd10];
	add.s64 	%rd11, %rd8, %rd9;
	st.global.u16 	[%rd11], %rs1;
	ld.global.u16 	%rs2, [%rd10+2];
	st.global.u16 	[%rd11+2], %rs2;
	ld.global.u16 	%rs3, [%rd10+4];
	st.global.u16 	[%rd11+4], %rs3;
	ld.global.u16 	%rs4, [%rd10+6];
	st.global.u16 	[%rd11+6], %rs4;
$L__BB9_2:
	ret;

}
	// .globl	_Z15nppiCopy_kernelIiLi1EEvPKT_iPS0_iii
.visible .entry _Z15nppiCopy_kernelIiLi1EEvPKT_iPS0_iii(
	.param .u64 .ptr .align 1 _Z15nppiCopy_kernelIiLi1EEvPKT_iPS0_iii_param_0,
	.param .u32 _Z15nppiCopy_kernelIiLi1EEvPKT_iPS0_iii_param_1,
	.param .u64 .ptr .align 1 _Z15nppiCopy_kernelIiLi1EEvPKT_iPS0_iii_param_2,
	.param .u32 _Z15nppiCopy_kernelIiLi1EEvPKT_iPS0_iii_param_3,
	.param .u32 _Z15nppiCopy_kernelIiLi1EEvPKT_iPS0_iii_param_4,
	.param .u32 _Z15nppiCopy_kernelIiLi1EEvPKT_iPS0_iii_param_5
)
{
	.reg .pred 	%p<4>;
	.reg .b32 	%r<18>;
	.reg .b64 	%rd<12>;

	ld.param.u64 	%rd1, [_Z15nppiCopy_kernelIiLi1EEvPKT_iPS0_iii_param_0];
	ld.param.u32 	%r3, [_Z15nppiCopy_kernelIiLi1EEvPKT_iPS0_iii_param_1];
	ld.param.u64 	%rd2, [_Z15nppiCopy_kernelIiLi1EEvPKT_iPS0_iii_param_2];
	ld.param.u32 	%r4, [_Z15nppiCopy_kernelIiLi1EEvPKT_iPS0_iii_param_3];
	ld.param.u32 	%r5, [_Z15nppiCopy_kernelIiLi1EEvPKT_iPS0_iii_param_4];
	ld.param.u32 	%r6, [_Z15nppiCopy_kernelIiLi1EEvPKT_iPS0_iii_param_5];
	mov.u32 	%r8, %ctaid.x;
	mov.u32 	%r9, %ntid.x;
	mov.u32 	%r10, %tid.x;
	mad.lo.s32 	%r1, %r8, %r9, %r10;
	mov.u32 	%r11, %ctaid.y;
	mov.u32 	%r12, %ntid.y;
	mov.u32 	%r13, %tid.y;
	mad.lo.s32 	%r14, %r11, %r12, %r13;
	setp.ge.s32 	%p1, %r1, %r5;
	setp.ge.s32 	%p2, %r14, %r6;
	or.pred  	%p3, %p1, %p2;
	@%p3 bra 	$L__BB10_2;
	cvta.to.global.u64 	%rd3, %rd1;
	cvta.to.global.u64 	%rd4, %rd2;
	mul.lo.s32 	%r15, %r3, %r14;
	cvt.s64.s32 	%rd5, %r15;
	add.s64 	%rd6, %rd3, %rd5;
	mul.lo.s32 	%r16, %r4, %r14;
	cvt.s64.s32 	%rd7, %r16;
	add.s64 	%rd8, %rd4, %rd7;
	mul.wide.s32 	%rd9, %r1, 4;
	add.s64 	%rd10, %rd6, %rd9;
	ld.global.u32 	%r17, [%rd10];
	add.s64 	%rd11, %rd8, %rd9;
	st.global.u32 	[%rd11], %r17;
$L__BB10_2:
	ret;

}
	// .globl	_Z15nppiCopy_kernelIiLi3EEvPKT_iPS0_iii
.visible .entry _Z15nppiCopy_kernelIiLi3EEvPKT_iPS0_iii(
	.param .u64 .ptr .align 1 _Z15nppiCopy_kernelIiLi3EEvPKT_iPS0_iii_param_0,
	.param .u32 _Z15nppiCopy_kernelIiLi3EEvPKT_iPS0_iii_param_1,
	.param .u64 .ptr .align 1 _Z15nppiCopy_kernelIiLi3EEvPKT_iPS0_iii_param_2,
	.param .u32 _Z15nppiCopy_kernelIiLi3EEvPKT_iPS0_iii_param_3,
	.param .u32 _Z15nppiCopy_kernelIiLi3EEvPKT_iPS0_iii_param_4,
	.param .u32 _Z15nppiCopy_kernelIiLi3EEvPKT_iPS0_iii_param_5
)
{
	.reg .pred 	%p<4>;
	.reg .b32 	%r<21>;
	.reg .b64 	%rd<12>;

	ld.param.u64 	%rd1, [_Z15nppiCopy_kernelIiLi3EEvPKT_iPS0_iii_param_0];
	ld.param.u32 	%r3, [_Z15nppiCopy_kernelIiLi3EEvPKT_iPS0_iii_param_1];
	ld.param.u64 	%rd2, [_Z15nppiCopy_kernelIiLi3EEvPKT_iPS0_iii_param_2];
	ld.param.u32 	%r4, [_Z15nppiCopy_kernelIiLi3EEvPKT_iPS0_iii_param_3];
	ld.param.u32 	%r5, [_Z15nppiCopy_kernelIiLi3EEvPKT_iPS0_iii_param_4];
	ld.param.u32 	%r6, [_Z15nppiCopy_kernelIiLi3EEvPKT_iPS0_iii_param_5];
	mov.u32 	%r8, %ctaid.x;
	mov.u32 	%r9, %ntid.x;
	mov.u32 	%r10, %tid.x;
	mad.lo.s32 	%r1, %r8, %r9, %r10;
	mov.u32 	%r11, %ctaid.y;
	mov.u32 	%r12, %ntid.y;
	mov.u32 	%r13, %tid.y;
	mad.lo.s32 	%r14, %r11, %r12, %r13;
	setp.ge.s32 	%p1, %r1, %r5;
	setp.ge.s32 	%p2, %r14, %r6;
	or.pred  	%p3, %p1, %p2;
	@%p3 bra 	$L__BB11_2;
	cvta.to.global.u64 	%rd3, %rd1;
	cvta.to.global.u64 	%rd4, %rd2;
	mul.lo.s32 	%r15, %r3, %r14;
	cvt.s64.s32 	%rd5, %r15;
	add.s64 	%rd6, %rd3, %rd5;
	mul.lo.s32 	%r16, %r4, %r14;
	cvt.s64.s32 	%rd7, %r16;
	add.s64 	%rd8, %rd4, %rd7;
	mul.lo.s32 	%r17, %r1, 3;
	mul.wide.s32 	%rd9, %r17, 4;
	add.s64 	%rd10, %rd6, %rd9;
	ld.global.u32 	%r18, [%rd10];
	add.s64 	%rd11, %rd8, %rd9;
	st.global.u32 	[%rd11], %r18;
	ld.global.u32 	%r19, [%rd10+4];
	st.global.u32 	[%rd11+4], %r19;
	ld.global.u32 	%r20, [%rd10+8];
	st.global.u32 	[%rd11+8], %r20;
$L__BB11_2:
	ret;

}
	// .globl	_Z15nppiCopy_kernelIiLi4EEvPKT_iPS0_iii
.visible .entry _Z15nppiCopy_kernelIiLi4EEvPKT_iPS0_iii(
	.param .u64 .ptr .align 1 _Z15nppiCopy_kernelIiLi4EEvPKT_iPS0_iii_param_0,
	.param .u32 _Z15nppiCopy_kernelIiLi4EEvPKT_iPS0_iii_param_1,
	.param .u64 .ptr .align 1 _Z15nppiCopy_kernelIiLi4EEvPKT_iPS0_iii_param_2,
	.param .u32 _Z15nppiCopy_kernelIiLi4EEvPKT_iPS0_iii_param_3,
	.param .u32 _Z15nppiCopy_kernelIiLi4EEvPKT_iPS0_iii_param_4,
	.param .u32 _Z15nppiCopy_kernelIiLi4EEvPKT_iPS0_iii_param_5
)
{
	.reg .pred 	%p<4>;
	.reg .b32 	%r<22>;
	.reg .b64 	%rd<12>;

	ld.param.u64 	%rd1, [_Z15nppiCopy_kernelIiLi4EEvPKT_iPS0_iii_param_0];
	ld.param.u32 	%r3, [_Z15nppiCopy_kernelIiLi4EEvPKT_iPS0_iii_param_1];
	ld.param.u64 	%rd2, [_Z15nppiCopy_kernelIiLi4EEvPKT_iPS0_iii_param_2];
	ld.param.u32 	%r4, [_Z15nppiCopy_kernelIiLi4EEvPKT_iPS0_iii_param_3];
	ld.param.u32 	%r5, [_Z15nppiCopy_kernelIiLi4EEvPKT_iPS0_iii_param_4];
	ld.param.u32 	%r6, [_Z15nppiCopy_kernelIiLi4EEvPKT_iPS0_iii_param_5];
	mov.u32 	%r8, %ctaid.x;
	mov.u32 	%r9, %ntid.x;
	mov.u32 	%r10, %tid.x;
	mad.lo.s32 	%r1, %r8, %r9, %r10;
	mov.u32 	%r11, %ctaid.y;
	mov.u32 	%r12, %ntid.y;
	mov.u32 	%r13, %tid.y;
	mad.lo.s32 	%r14, %r11, %r12, %r13;
	setp.ge.s32 	%p1, %r1, %r5;
	setp.ge.s32 	%p2, %r14, %r6;
	or.pred  	%p3, %p1, %p2;
	@%p3 bra 	$L__BB12_2;
	cvta.to.global.u64 	%rd3, %rd1;
	cvta.to.global.u64 	%rd4, %rd2;
	mul.lo.s32 	%r15, %r3, %r14;
	cvt.s64.s32 	%rd5, %r15;
	add.s64 	%rd6, %rd3, %rd5;
	mul.lo.s32 	%r16, %r4, %r14;
	cvt.s64.s32 	%rd7, %r16;
	add.s64 	%rd8, %rd4, %rd7;
	shl.b32 	%r17, %r1, 2;
	mul.wide.s32 	%rd9, %r17, 4;
	add.s64 	%rd10, %rd6, %rd9;
	ld.global.u32 	%r18, [%rd10];
	add.s64 	%rd11, %rd8, %rd9;
	st.global.u32 	[%rd11], %r18;
	ld.global.u32 	%r19, [%rd10+4];
	st.global.u32 	[%rd11+4], %r19;
	ld.global.u32 	%r20, [%rd10+8];
	st.global.u32 	[%rd11+8], %r20;
	ld.global.u32 	%r21, [%rd10+12];
	st.global.u32 	[%rd11+12], %r21;
$L__BB12_2:
	ret;

}
	// .globl	_Z15nppiCopy_kernelIfLi1EEvPKT_iPS0_iii
.visible .entry _Z15nppiCopy_kernelIfLi1EEvPKT_iPS0_iii(
	.param .u64 .ptr .align 1 _Z15nppiCopy_kernelIfLi1EEvPKT_iPS0_iii_param_0,
	.param .u32 _Z15nppiCopy_kernelIfLi1EEvPKT_iPS0_iii_param_1,
	.param .u64 .ptr .align 1 _Z15nppiCopy_kernelIfLi1EEvPKT_iPS0_iii_param_2,
	.param .u32 _Z15nppiCopy_kernelIfLi1EEvPKT_iPS0_iii_param_3,
	.param .u32 _Z15nppiCopy_kernelIfLi1EEvPKT_iPS0_iii_param_4,
	.param .u32 _Z15nppiCopy_kernelIfLi1EEvPKT_iPS0_iii_param_5
)
{
	.reg .pred 	%p<4>;
	.reg .b32 	%r<17>;
	.reg .b32 	%f<2>;
	.reg .b64 	%rd<12>;

	ld.param.u64 	%rd1, [_Z15nppiCopy_kernelIfLi1EEvPKT_iPS0_iii_param_0];
	ld.param.u32 	%r3, [_Z15nppiCopy_kernelIfLi1EEvPKT_iPS0_iii_param_1];
	ld.param.u64 	%rd2, [_Z15nppiCopy_kernelIfLi1EEvPKT_iPS0_iii_param_2];
	ld.param.u32 	%r4, [_Z15nppiCopy_kernelIfLi1EEvPKT_iPS0_iii_param_3];
	ld.param.u32 	%r5, [_Z15nppiCopy_kernelIfLi1EEvPKT_iPS0_iii_param_4];
	ld.param.u32 	%r6, [_Z15nppiCopy_kernelIfLi1EEvPKT_iPS0_iii_param_5];
	mov.u32 	%r8, %ctaid.x;
	mov.u32 	%r9, %ntid.x;
	mov.u32 	%r10, %tid.x;
	mad.lo.s32 	%r1, %r8, %r9, %r10;
	mov.u32 	%r11, %ctaid.y;
	mov.u32 	%r12, %ntid.y;
	mov.u32 	%r13, %tid.y;
	mad.lo.s32 	%r14, %r11, %r12, %r13;
	setp.ge.s32 	%p1, %r1, %r5;
	setp.ge.s32 	%p2, %r14, %r6;
	or.pred  	%p3, %p1, %p2;
	@%p3 bra 	$L__BB13_2;
	cvta.to.global.u64 	%rd3, %rd1;
	cvta.to.global.u64 	%rd4, %rd2;
	mul.lo.s32 	%r15, %r3, %r14;
	cvt.s64.s32 	%rd5, %r15;
	add.s64 	%rd6, %rd3, %rd5;
	mul.lo.s32 	%r16, %r4, %r14;
	cvt.s64.s32 	%rd7, %r16;
	add.s64 	%rd8, %rd4, %rd7;
	mul.wide.s32 	%rd9, %r1, 4;
	add.s64 	%rd10, %rd6, %rd9;
	ld.global.f32 	%f1, [%rd10];
	add.s64 	%rd11, %rd8, %rd9;
	st.global.f32 	[%rd11], %f1;
$L__BB13_2:
	ret;

}
	// .globl	_Z15nppiCopy_kernelIfLi3EEvPKT_iPS0_iii
.visible .entry _Z15nppiCopy_kernelIfLi3EEvPKT_iPS0_iii(
	.param .u64 .ptr .align 1 _Z15nppiCopy_kernelIfLi3EEvPKT_iPS0_iii_param_0,
	.param .u32 _Z15nppiCopy_kernelIfLi3EEvPKT_iPS0_iii_param_1,
	.param .u64 .ptr .align 1 _Z15nppiCopy_kernelIfLi3EEvPKT_iPS0_iii_param_2,
	.param .u32 _Z15nppiCopy_kernelIfLi3EEvPKT_iPS0_iii_param_3,
	.param .u32 _Z15nppiCopy_kernelIfLi3EEvPKT_iPS0_iii_param_4,
	.param .u32 _Z15nppiCopy_kernelIfLi3EEvPKT_iPS0_iii_param_5
)
{
	.reg .pred 	%p<4>;
	.reg .b32 	%r<18>;
	.reg .b32 	%f<4>;
	.reg .b64 	%rd<12>;

	ld.param.u64 	%rd1, [_Z15nppiCopy_kernelIfLi3EEvPKT_iPS0_iii_param_0];
	ld.param.u32 	%r3, [_Z15nppiCopy_kernelIfLi3EEvPKT_iPS0_iii_param_1];
	ld.param.u64 	%rd2, [_Z15nppiCopy_kernelIfLi3EEvPKT_iPS0_iii_param_2];
	ld.param.u32 	%r4, [_Z15nppiCopy_kernelIfLi3EEvPKT_iPS0_iii_param_3];
	ld.param.u32 	%r5, [_Z15nppiCopy_kernelIfLi3EEvPKT_iPS0_iii_param_4];
	ld.param.u32 	%r6, [_Z15nppiCopy_kernelIfLi3EEvPKT_iPS0_iii_param_5];
	mov.u32 	%r8, %ctaid.x;
	mov.u32 	%r9, %ntid.x;
	mov.u32 	%r10, %tid.x;
	mad.lo.s32 	%r1, %r8, %r9, %r10;
	mov.u32 	%r11, %ctaid.y;
	mov.u32 	%r12, %ntid.y;
	mov.u32 	%r13, %tid.y;
	mad.lo.s32 	%r14, %r11, %r12, %r13;
	setp.ge.s32 	%p1, %r1, %r5;
	setp.ge.s32 	%p2, %r14, %r6;
	or.pred  	%p3, %p1, %p2;
	@%p3 bra 	$L__BB14_2;
	cvta.to.global.u64 	%rd3, %rd1;
	cvta.to.global.u64 	%rd4, %rd2;
	mul.lo.s32 	%r15, %r3, %r14;
	cvt.s64.s32 	%rd5, %r15;
	add.s64 	%rd6, %rd3, %rd5;
	mul.lo.s32 	%r16, %r4, %r14;
	cvt.s64.s32 	%rd7, %r16;
	add.s64 	%rd8, %rd4, %rd7;
	mul.lo.s32 	%r17, %r1, 3;
	mul.wide.s32 	%rd9, %r17, 4;
	add.s64 	%rd10, %rd6, %rd9;
	ld.global.f32 	%f1, [%rd10];
	add.s64 	%rd11, %rd8, %rd9;
	st.global.f32 	[%rd11], %f1;
	ld.global.f32 	%f2, [%rd10+4];
	st.global.f32 	[%rd11+4], %f2;
	ld.global.f32 	%f3, [%rd10+8];
	st.global.f32 	[%rd11+8], %f3;
$L__BB14_2:
	ret;

}
	// .globl	_Z15nppiCopy_kernelIfLi4EEvPKT_iPS0_iii
.visible .entry _Z15nppiCopy_kernelIfLi4EEvPKT_iPS0_iii(
	.param .u64 .ptr .align 1 _Z15nppiCopy_kernelIfLi4EEvPKT_iPS0_iii_param_0,
	.param .u32 _Z15nppiCopy_kernelIfLi4EEvPKT_iPS0_iii_param_1,
	.param .u64 .ptr .align 1 _Z15nppiCopy_kernelIfLi4EEvPKT_iPS0_iii_param_2,
	.param .u32 _Z15nppiCopy_kernelIfLi4EEvPKT_iPS0_iii_param_3,
	.param .u32 _Z15nppiCopy_kernelIfLi4EEvPKT_iPS0_iii_param_4,
	.param .u32 _Z15nppiCopy_kernelIfLi4EEvPKT_iPS0_iii_param_5
)
{
	.reg .pred 	%p<4>;
	.reg .b32 	%r<18>;
	.reg .b32 	%f<5>;
	.reg .b64 	%rd<12>;

	ld.param.u64 	%rd1, [_Z15nppiCopy_kernelIfLi4EEvPKT_iPS0_iii_param_0];
	ld.param.u32 	%r3, [_Z15nppiCopy_kernelIfLi4EEvPKT_iPS0_iii_param_1];
	ld.param.u64 	%rd2, [_Z15nppiCopy_kernelIfLi4EEvPKT_iPS0_iii_param_2];
	ld.param.u32 	%r4, [_Z15nppiCopy_kernelIfLi4EEvPKT_iPS0_iii_param_3];
	ld.param.u32 	%r5, [_Z15nppiCopy_kernelIfLi4EEvPKT_iPS0_iii_param_4];
	ld.param.u32 	%r6, [_Z15nppiCopy_kernelIfLi4EEvPKT_iPS0_iii_param_5];
	mov.u32 	%r8, %ctaid.x;
	mov.u32 	%r9, %ntid.x;
	mov.u32 	%r10, %tid.x;
	mad.lo.s32 	%r1, %r8, %r9, %r10;
	mov.u32 	%r11, %ctaid.y;
	mov.u32 	%r12, %ntid.y;
	mov.u32 	%r13, %tid.y;
	mad.lo.s32 	%r14, %r11, %r12, %r13;
	setp.ge.s32 	%p1, %r1, %r5;
	setp.ge.s32 	%p2, %r14, %r6;
	or.pred  	%p3, %p1, %p2;
	@%p3 bra 	$L__BB15_2;
	cvta.to.global.u64 	%rd3, %rd1;
	cvta.to.global.u64 	%rd4, %rd2;
	mul.lo.s32 	%r15, %r3, %r14;
	cvt.s64.s32 	%rd5, %r15;
	add.s64 	%rd6, %rd3, %rd5;
	mul.lo.s32 	%r16, %r4, %r14;
	cvt.s64.s32 	%rd7, %r16;
	add.s64 	%rd8, %rd4, %rd7;
	shl.b32 	%r17, %r1, 2;
	mul.wide.s32 	%rd9, %r17, 4;
	add.s64 	%rd10, %rd6, %rd9;
	ld.global.f32 	%f1, [%rd10];
	add.s64 	%rd11, %rd8, %rd9;
	st.global.f32 	[%rd11], %f1;
	ld.global.f32 	%f2, [%rd10+4];
	st.global.f32 	[%rd11+4], %f2;
	ld.global.f32 	%f3, [%rd10+8];
	st.global.f32 	[%rd11+8], %f3;
	ld.global.f32 	%f4, [%rd10+12];
	st.global.f32 	[%rd11+12], %f4;
$L__BB15_2:
	ret;

}
	// .globl	_Z31nppiCopy_CxPxR_kernel_optimizedIhLi3EEvPKT_iPS0_S3_S3_iii
.visible .entry _Z31nppiCopy_CxPxR_kernel_optimizedIhLi3EEvPKT_iPS0_S3_S3_iii(
	.param .u64 .ptr .align 1 _Z31nppiCopy_CxPxR_kernel_optimizedIhLi3EEvPKT_iPS0_S3_S3_iii_param_0,
	.param .u32 _Z31nppiCopy_CxPxR_kernel_optimizedIhLi3EEvPKT_iPS0_S3_S3_iii_param_1,
	.param .u64 .ptr .align 1 _Z31nppiCopy_CxPxR_kernel_optimizedIhLi3EEvPKT_iPS0_S3_S3_iii_param_2,
	.param .u64 .ptr .align 1 _Z31nppiCopy_CxPxR_kernel_optimizedIhLi3EEvPKT_iPS0_S3_S3_iii_param_3,
	.param .u64 .ptr .align 1 _Z31nppiCopy_CxPxR_kernel_optimizedIhLi3EEvPKT_iPS0_S3_S3_iii_param_4,
	.param .u32 _Z31nppiCopy_CxPxR_kernel_optimizedIhLi3EEvPKT_iPS0_S3_S3_iii_param_5,
	.param .u32 _Z31nppiCopy_CxPxR_kernel_optimizedIhLi3EEvPKT_iPS0_S3_S3_iii_param_6,
	.param .u32 _Z31nppiCopy_CxPxR_kernel_optimizedIhLi3EEvPKT_iPS0_S3_S3_iii_param_7
)
{
	.reg .pred 	%p<7>;
	.reg .b16 	%rs<16>;
	.reg .b32 	%r<30>;
	.reg .b64 	%rd<27>;

	ld.param.u64 	%rd5, [_Z31nppiCopy_CxPxR_kernel_optimizedIhLi3EEvPKT_iPS0_S3_S3_iii_param_0];
	ld.param.u32 	%r11, [_Z31nppiCopy_CxPxR_kernel_optimizedIhLi3EEvPKT_iPS0_S3_S3_iii_param_1];
	ld.param.u64 	%rd6, [_Z31nppiCopy_CxPxR_kernel_optimizedIhLi3EEvPKT_iPS0_S3_S3_iii_param_2];
	ld.param.u64 	%rd7, [_Z31nppiCopy_CxPxR_kernel_optimizedIhLi3EEvPKT_iPS0_S3_S3_iii_param_3];
	ld.param.u64 	%rd8, [_Z31nppiCopy_CxPxR_kernel_optimizedIhLi3EEvPKT_iPS0_S3_S3_iii_param_4];
	ld.param.u32 	%r12, [_Z31nppiCopy_CxPxR_kernel_optimizedIhLi3EEvPKT_iPS0_S3_S3_iii_param_5];
	ld.param.u32 	%r13, [_Z31nppiCopy_CxPxR_kernel_optimizedIhLi3EEvPKT_iPS0_S3_S3_iii_param_6];
	ld.param.u32 	%r14, [_Z31nppiCopy_CxPxR_kernel_optimizedIhLi3EEvPKT_iPS0_S3_S3_iii_param_7];
	mov.u32 	%r15, %ctaid.x;
	mov.u32 	%r16, %ntid.x;
	mov.u32 	%r17, %tid.x;
	mad.lo.s32 	%r1, %r15, %r16, %r17;
	shl.b32 	%r28, %r1, 2;
	mov.u32 	%r18, %ctaid.y;
	mov.u32 	%r19, %ntid.y;
	mov.u32 	%r20, %tid.y;
	mad.lo.s32 	%r3, %r18, %r19, %r20;
	setp.ge.s32 	%p1, %r3, %r14;
	@%p1 bra 	$L__BB16_5;
	cvta.to.global.u64 	%rd9, %rd5;
	cvta.to.global.u64 	%rd10, %rd6;
	cvta.to.global.u64 	%rd11, %rd7;
	cvta.to.global.u64 	%rd12, %rd8;
	mul.lo.s32 	%r21, %r11, %r3;
	cvt.s64.s32 	%rd13, %r21;
	add.s64 	%rd1, %rd9, %rd13;
	mul.lo.s32 	%r22, %r12, %r3;
	cvt.s64.s32 	%rd14, %r22;
	add.s64 	%rd2, %rd10, %rd14;
	add.s64 	%rd3, %rd11, %rd14;
	add.s64 	%rd4, %rd12, %rd14;
	add.s32 	%r23, %r28, 3;
	setp.lt.s32 	%p2, %r23, %r13;
	@%p2 bra 	$L__BB16_6;
	setp.ge.s32 	%p3, %r28, %r13;
	@%p3 bra 	$L__BB16_5;
	mul.lo.s32 	%r27, %r1, 12;
	mov.b32 	%r29, 1;
$L__BB16_4:
	add.s32 	%r25, %r29, -1;
	cvt.s64.s32 	%rd15, %r28;
	add.s64 	%rd16, %rd4, %rd15;
	add.s64 	%rd17, %rd3, %rd15;
	add.s64 	%rd18, %rd2, %rd15;
	cvt.s64.s32 	%rd19, %r27;
	add.s64 	%rd20, %rd1, %rd19;
	ld.global.u8 	%rs1, [%rd20];
	st.global.u8 	[%rd18], %rs1;
	ld.global.u8 	%rs2, [%rd20+1];
	st.global.u8 	[%rd17], %rs2;
	ld.global.u8 	%rs3, [%rd20+2];
	st.global.u8 	[%rd16], %rs3;
	setp.lt.u32 	%p4, %r25, 3;
	add.s32 	%r28, %r28, 1;
	setp.lt.s32 	%p5, %r28, %r13;
	and.pred  	%p6, %p4, %p5;
	add.s32 	%r29, %r29, 1;
	add.s32 	%r27, %r27, 3;
	@%p6 bra 	$L__BB16_4;
$L__BB16_5:
	ret;
$L__BB16_6:
	mul.lo.s32 	%r26, %r1, 12;
	cvt.s64.s32 	%rd21, %r26;
	add.s64 	%rd22, %rd1, %rd21;
	ld.global.u8 	%rs4, [%rd22];
	cvt.s64.s32 	%rd23, %r28;
	add.s64 	%rd24, %rd2, %rd23;
	st.global.u8 	[%rd24], %rs4;
	ld.global.u8 	%rs5, [%rd22+1];
	add.s64 	%rd25, %rd3, %rd23;
	st.global.u8 	[%rd25], %rs5;
	ld.global.u8 	%rs6, [%rd22+2];
	add.s64 	%rd26, %rd4, %rd23;
	st.global.u8 	[%rd26], %rs6;
	ld.global.u8 	%rs7, [%rd22+3];
	st.global.u8 	[%rd24+1], %rs7;
	ld.global.u8 	%rs8, [%rd22+4];
	st.global.u8 	[%rd25+1], %rs8;
	ld.global.u8 	%rs9, [%rd22+5];
	st.global.u8 	[%rd26+1], %rs9;
	ld.global.u8 	%rs10, [%rd22+6];
	st.global.u8 	[%rd24+2], %rs10;
	ld.global.u8 	%rs11, [%rd22+7];
	st.global.u8 	[%rd25+2], %rs11;
	ld.global.u8 	%rs12, [%rd22+8];
	st.global.u8 	[%rd26+2], %rs12;
	ld.global.u8 	%rs13, [%rd22+9];
	st.global.u8 	[%rd24+3], %rs13;
	ld.global.u8 	%rs14, [%rd22+10];
	st.global.u8 	[%rd25+3], %rs14;
	ld.global.u8 	%rs15, [%rd22+11];
	st.global.u8 	[%rd26+3], %rs15;
	bra.uni 	$L__BB16_5;

}
	// .globl	_Z31nppiCopy_CxPxR_kernel_optimizedItLi3EEvPKT_iPS0_S3_S3_iii
.visible .entry _Z31nppiCopy_CxPxR_kernel_optimizedItLi3EEvPKT_iPS0_S3_S3_iii(
	.param .u64 .ptr .align 1 _Z31nppiCopy_CxPxR_kernel_optimizedItLi3EEvPKT_iPS0_S3_S3_iii_param_0,
	.param .u32 _Z31nppiCopy_CxPxR_kernel_optimizedItLi3EEvPKT_iPS0_S3_S3_iii_param_1,
	.param .u64 .ptr .align 1 _Z31nppiCopy_CxPxR_kernel_optimizedItLi3EEvPKT_iPS0_S3_S3_iii_param_2,
	.param .u64 .ptr .align 1 _Z31nppiCopy_CxPxR_kernel_optimizedItLi3EEvPKT_iPS0_S3_S3_iii_param_3,
	.param .u64 .ptr .align 1 _Z31nppiCopy_CxPxR_kernel_optimizedItLi3EEvPKT_iPS0_S3_S3_iii_param_4,
	.param .u32 _Z31nppiCopy_CxPxR_kernel_optimizedItLi3EEvPKT_iPS0_S3_S3_iii_param_5,
	.param .u32 _Z31nppiCopy_CxPxR_kernel_optimizedItLi3EEvPKT_iPS0_S3_S3_iii_param_6,
	.param .u32 _Z31nppiCopy_CxPxR_kernel_optimizedItLi3EEvPKT_iPS0_S3_S3_iii_param_7
)
{
	.reg .pred 	%p<7>;
	.reg .b16 	%rs<16>;
	.reg .b32 	%r<30>;
	.reg .b64 	%rd<27>;

	ld.param.u64 	%rd5, [_Z31nppiCopy_CxPxR_kernel_optimizedItLi3EEvPKT_iPS0_S3_S3_iii_param_0];
	ld.param.u32 	%r11, [_Z31nppiCopy_CxPxR_kernel_optimizedItLi3EEvPKT_iPS0_S3_S3_iii_param_1];
	ld.param.u64 	%rd6, [_Z31nppiCopy_CxPxR_kernel_optimizedItLi3EEvPKT_iPS0_S3_S3_iii_param_2];
	ld.param.u64 	%rd7, [_Z31nppiCopy_CxPxR_kernel_optimizedItLi3EEvPKT_iPS0_S3_S3_iii_param_3];
	ld.param.u64 	%rd8, [_Z31nppiCopy_CxPxR_kernel_optimizedItLi3EEvPKT_iPS0_S3_S3_iii_param_4];
	ld.param.u32 	%r12, [_Z31nppiCopy_CxPxR_kernel_optimizedItLi3EEvPKT_iPS0_S3_S3_iii_param_5];
	ld.param.u32 	%r13, [_Z31nppiCopy_CxPxR_kernel_optimizedItLi3EEvPKT_iPS0_S3_S3_iii_param_6];
	ld.param.u32 	%r14, [_Z31nppiCopy_CxPxR_kernel_optimizedItLi3EEvPKT_iPS0_S3_S3_iii_param_7];
	mov.u32 	%r15, %ctaid.x;
	mov.u32 	%r16, %ntid.x;
	mov.u32 	%r17, %tid.x;
	mad.lo.s32 	%r1, %r15, %r16, %r17;
	shl.b32 	%r28, %r1, 2;
	mov.u32 	%r18, %ctaid.y;
	mov.u32 	%r19, %ntid.y;
	mov.u32 	%r20, %tid.y;
	mad.lo.s32 	%r3, %r18, %r19, %r20;
	setp.ge.s32 	%p1, %r3, %r14;
	@%p1 bra 	$L__BB17_5;
	cvta.to.global.u64 	%rd9, %rd5;
	cvta.to.global.u64 	%rd10, %rd6;
	cvta.to.global.u64 	%rd11, %rd7;
	cvta.to.global.u64 	%rd12, %rd8;
	mul.lo.s32 	%r21, %r11, %r3;
	cvt.s64.s32 	%rd13, %r21;
	add.s64 	%rd1, %rd9, %rd13;
	mul.lo.s32 	%r22, %r12, %r3;
	cvt.s64.s32 	%rd14, %r22;
	add.s64 	%rd2, %rd10, %rd14;
	add.s64 	%rd3, %rd11, %rd14;
	add.s64 	%rd4, %rd12, %rd14;
	add.s32 	%r23, %r28, 3;
	setp.lt.s32 	%p2, %r23, %r13;
	@%p2 bra 	$L__BB17_6;
	setp.ge.s32 	%p3, %r28, %r13;
	@%p3 bra 	$L__BB17_5;
	mul.lo.s32 	%r27, %r1, 12;
	mov.b32 	%r29, 1;
$L__BB17_4:
	add.s32 	%r25, %r29, -1;
	mul.wide.s32 	%rd15, %r28, 2;
	add.s64 	%rd16, %rd4, %rd15;
	add.s64 	%rd17, %rd3, %rd15;
	add.s64 	%rd18, %rd2, %rd15;
	mul.wide.s32 	%rd19, %r27, 2;
	add.s64 	%rd20, %rd1, %rd19;
	ld.global.u16 	%rs1, [%rd20];
	st.global.u16 	[%rd18], %rs1;
	ld.global.u16 	%rs2, [%rd20+2];
	st.global.u16 	[%rd17], %rs2;
	ld.global.u16 	%rs3, [%rd20+4];
	st.global.u16 	[%rd16], %rs3;
	setp.lt.u32 	%p4, %r25, 3;
	add.s32 	%r28, %r28, 1;
	setp.lt.s32 	%p5, %r28, %r13;
	and.pred  	%p6, %p4, %p5;
	add.s32 	%r29, %r29, 1;
	add.s32 	%r27, %r27, 3;
	@%p6 bra 	$L__BB17_4;
$L__BB17_5:
	ret;
$L__BB17_6:
	mul.lo.s32 	%r26, %r1, 12;
	mul.wide.s32 	%rd21, %r26, 2;
	add.s64 	%rd22, %rd1, %rd21;
	ld.global.u16 	%rs4, [%rd22];
	mul.wide.s32 	%rd23, %r28, 2;
	add.s64 	%rd24, %rd2, %rd23;
	st.global.u16 	[%rd24], %rs4;
	ld.global.u16 	%rs5, [%rd22+2];
	add.s64 	%rd25, %rd3, %rd23;
	st.global.u16 	[%rd25], %rs5;
	ld.global.u16 	%rs6, [%rd22+4];
	add.s64 	%rd26, %rd4, %rd23;
	st.global.u16 	[%rd26], %rs6;
	ld.global.u16 	%rs7, [%rd22+6];
	st.global.u16 	[%rd24+2], %rs7;
	ld.global.u16 	%rs8, [%rd22+8];
	st.global.u16 	[%rd25+2], %rs8;
	ld.global.u16 	%rs9, [%rd22+10];
	st.global.u16 	[%rd26+2], %rs9;
	ld.global.u16 	%rs10, [%rd22+12];
	st.global.u16 	[%rd24+4], %rs10;
	ld.global.u16 	%rs11, [%rd22+14];
	st.global.u16 	[%rd25+4], %rs11;
	ld.global.u16 	%rs12, [%rd22+16];
	st.global.u16 	[%rd26+4], %rs12;
	ld.global.u16 	%rs13, [%rd22+18];
	st.global.u16 	[%rd24+6], %rs13;
	ld.global.u16 	%rs14, [%rd22+20];
	st.global.u16 	[%rd25+6], %rs14;
	ld.global.u16 	%rs15, [%rd22+22];
	st.global.u16 	[%rd26+6], %rs15;
	bra.uni 	$L__BB17_5;

}
	// .globl	_Z31nppiCopy_CxPxR_kernel_optimizedIsLi3EEvPKT_iPS0_S3_S3_iii
.visible .entry _Z31nppiCopy_CxPxR_kernel_optimizedIsLi3EEvPKT_iPS0_S3_S3_iii(
	.param .u64 .ptr .align 1 _Z31nppiCopy_CxPxR_kernel_optimizedIsLi3EEvPKT_iPS0_S3_S3_iii_param_0,
	.param .u32 _Z31nppiCopy_CxPxR_kernel_optimizedIsLi3EEvPKT_iPS0_S3_S3_iii_param_1,
	.param .u64 .ptr .align 1 _Z31nppiCopy_CxPxR_kernel_optimizedIsLi3EEvPKT_iPS0_S3_S3_iii_param_2,
	.param .u64 .ptr .align 1 _Z31nppiCopy_CxPxR_kernel_optimizedIsLi3EEvPKT_iPS0_S3_S3_iii_param_3,
	.param .u64 .ptr .align 1 _Z31nppiCopy_CxPxR_kernel_optimizedIsLi3EEvPKT_iPS0_S3_S3_iii_param_4,
	.param .u32 _Z31nppiCopy_CxPxR_kernel_optimizedIsLi3EEvPKT_iPS0_S3_S3_iii_param_5,
	.param .u32 _Z31nppiCopy_CxPxR_kernel_optimizedIsLi3EEvPKT_iPS0_S3_S3_iii_param_6,
	.param .u32 _Z31nppiCopy_CxPxR_kernel_optimizedIsLi3EEvPKT_iPS0_S3_S3_iii_param_7
)
{
	.reg .pred 	%p<7>;
	.reg .b16 	%rs<16>;
	.reg .b32 	%r<30>;
	.reg .b64 	%rd<27>;

	ld.param.u64 	%rd5, [_Z31nppiCopy_CxPxR_kernel_optimizedIsLi3EEvPKT_iPS0_S3_S3_iii_param_0];
	ld.param.u32 	%r11, [_Z31nppiCopy_CxPxR_kernel_optimizedIsLi3EEvPKT_iPS0_S3_S3_iii_param_1];
	ld.param.u64 	%rd6, [_Z31nppiCopy_CxPxR_kernel_optimizedIsLi3EEvPKT_iPS0_S3_S3_iii_param_2];
	ld.param.u64 	%rd7, [_Z31nppiCopy_CxPxR_kernel_optimizedIsLi3EEvPKT_iPS0_S3_S3_iii_param_3];
	ld.param.u64 	%rd8, [_Z31nppiCopy_CxPxR_kernel_optimizedIsLi3EEvPKT_iPS0_S3_S3_iii_param_4];
	ld.param.u32 	%r12, [_Z31nppiCopy_CxPxR_kernel_optimizedIsLi3EEvPKT_iPS0_S3_S3_iii_param_5];
	ld.param.u32 	%r13, [_Z31nppiCopy_CxPxR_kernel_optimizedIsLi3EEvPKT_iPS0_S3_S3_iii_param_6];
	ld.param.u32 	%r14, [_Z31nppiCopy_CxPxR_kernel_optimizedIsLi3EEvPKT_iPS0_S3_S3_iii_param_7];
	mov.u32 	%r15, %ctaid.x;
	mov.u32 	%r16, %ntid.x;
	mov.u32 	%r17, %tid.x;
	mad.lo.s32 	%r1, %r15, %r16, %r17;
	shl.b32 	%r28, %r1, 2;
	mov.u32 	%r18, %ctaid.y;
	mov.u32 	%r19, %ntid.y;
	mov.u32 	%r20, %tid.y;
	mad.lo.s32 	%r3, %r18, %r19, %r20;
	setp.ge.s32 	%p1, %r3, %r14;
	@%p1 bra 	$L__BB18_5;
	cvta.to.global.u64 	%rd9, %rd5;
	cvta.to.global.u64 	%rd10, %rd6;
	cvta.to.global.u64 	%rd11, %rd7;
	cvta.to.global.u64 	%rd12, %rd8;
	mul.lo.s32 	%r21, %r11, %r3;
	cvt.s64.s32 	%rd13, %r21;
	add.s64 	%rd1, %rd9, %rd13;
	mul.lo.s32 	%r22, %r12, %r3;
	cvt.s64.s32 	%rd14, %r22;
	add.s64 	%rd2, %rd10, %rd14;
	add.s64 	%rd3, %rd11, %rd14;
	add.s64 	%rd4, %rd12, %rd14;
	add.s32 	%r23, %r28, 3;
	setp.lt.s32 	%p2, %r23, %r13;
	@%p2 bra 	$L__BB18_6;
	setp.ge.s32 	%p3, %r28, %r13;
	@%p3 bra 	$L__BB18_5;
	mul.lo.s32 	%r27, %r1, 12;
	mov.b32 	%r29, 1;
$L__BB18_4:
	add.s32 	%r25, %r29, -1;
	mul.wide.s32 	%rd15, %r28, 2;
	add.s64 	%rd16, %rd4, %rd15;
	add.s64 	%rd17, %rd3, %rd15;
	add.s64 	%rd18, %rd2, %rd15;
	mul.wide.s32 	%rd19, %r27, 2;
	add.s64 	%rd20, %rd1, %rd19;
	ld.global.u16 	%rs1, [%rd20];
	st.global.u16 	[%rd18], %rs1;
	ld.global.u16 	%rs2, [%rd20+2];
	st.global.u16 	[%rd17], %rs2;
	ld.global.u16 	%rs3, [%rd20+4];
	st.global.u16 	[%rd16], %rs3;
	setp.lt.u32 	%p4, %r25, 3;
	add.s32 	%r28, %r28, 1;
	setp.lt.s32 	%p5, %r28, %r13;
	and.pred  	%p6, %p4, %p5;
	add.s32 	%r29, %r29, 1;
	add.s32 	%r27, %r27, 3;
	@%p6 bra 	$L__BB18_4;
$L__BB18_5:
	ret;
$L__BB18_6:
	mul.lo.s32 	%r26, %r1, 12;
	mul.wide.s32 	%rd21, %r26, 2;
	add.s64 	%rd22, %rd1, %rd21;
	ld.global.u16 	%rs4, [%rd22];
	mul.wide.s32 	%rd23, %r28, 2;
	add.s64 	%rd24, %rd2, %rd23;
	st.global.u16 	[%rd24], %rs4;
	ld.global.u16 	%rs5, [%rd22+2];
	add.s64 	%rd25, %rd3, %rd23;
	st.global.u16 	[%rd25], %rs5;
	ld.global.u16 	%rs6, [%rd22+4];
	add.s64 	%rd26, %rd4, %rd23;
	st.global.u16 	[%rd26], %rs6;
	ld.global.u16 	%rs7, [%rd22+6];
	st.global.u16 	[%rd24+2], %rs7;
	ld.global.u16 	%rs8, [%rd22+8];
	st.global.u16 	[%rd25+2], %rs8;
	ld.global.u16 	%rs9, [%rd22+10];
	st.global.u16 	[%rd26+2], %rs9;
	ld.global.u16 	%rs10, [%rd22+12];
	st.global.u16 	[%rd24+4], %rs10;
	ld.global.u16 	%rs11, [%rd22+14];
	st.global.u16 	[%rd25+4], %rs11;
	ld.global.u16 	%rs12, [%rd22+16];
	st.global.u16 	[%rd26+4], %rs12;
	ld.global.u16 	%rs13, [%rd22+18];
	st.global.u16 	[%rd24+6], %rs13;
	ld.global.u16 	%rs14, [%rd22+20];
	st.global.u16 	[%rd25+6], %rs14;
	ld.global.u16 	%rs15, [%rd22+22];
	st.global.u16 	[%rd26+6], %rs15;
	bra.uni 	$L__BB18_5;

}
	// .globl	_Z31nppiCopy_CxPxR_kernel_optimizedIiLi3EEvPKT_iPS0_S3_S3_iii
.visible .entry _Z31nppiCopy_CxPxR_kernel_optimizedIiLi3EEvPKT_iPS0_S3_S3_iii(
	.param .u64 .ptr .align 1 _Z31nppiCopy_CxPxR_kernel_optimizedIiLi3EEvPKT_iPS0_S3_S3_iii_param_0,
	.param .u32 _Z31nppiCopy_CxPxR_kernel_optimizedIiLi3EEvPKT_iPS0_S3_S3_iii_param_1,
	.param .u64 .ptr .align 1 _Z31nppiCopy_CxPxR_kernel_optimizedIiLi3EEvPKT_iPS0_S3_S3_iii_param_2,
	.param .u64 .ptr .align 1 _Z31nppiCopy_CxPxR_kernel_optimizedIiLi3EEvPKT_iPS0_S3_S3_iii_param_3,
	.param .u64 .ptr .align 1 _Z31nppiCopy_CxPxR_kernel_optimizedIiLi3EEvPKT_iPS0_S3_S3_iii_param_4,
	.param .u32 _Z31nppiCopy_CxPxR_kernel_optimizedIiLi3EEvPKT_iPS0_S3_S3_iii_param_5,
	.param .u32 _Z31nppiCopy_CxPxR_kernel_optimizedIiLi3EEvPKT_iPS0_S3_S3_iii_param_6,
	.param .u32 _Z31nppiCopy_CxPxR_kernel_optimizedIiLi3EEvPKT_iPS0_S3_S3_iii_param_7
)
{
	.reg .pred 	%p<7>;
	.reg .b32 	%r<45>;
	.reg .b64 	%rd<27>;

	ld.param.u64 	%rd5, [_Z31nppiCopy_CxPxR_kernel_optimizedIiLi3EEvPKT_iPS0_S3_S3_iii_param_0];
	ld.param.u32 	%r11, [_Z31nppiCopy_CxPxR_kernel_optimizedIiLi3EEvPKT_iPS0_S3_S3_iii_param_1];
	ld.param.u64 	%rd6, [_Z31nppiCopy_CxPxR_kernel_optimizedIiLi3EEvPKT_iPS0_S3_S3_iii_param_2];
	ld.param.u64 	%rd7, [_Z31nppiCopy_CxPxR_kernel_optimizedIiLi3EEvPKT_iPS0_S3_S3_iii_param_3];
	ld.param.u64 	%rd8, [_Z31nppiCopy_CxPxR_kernel_optimizedIiLi3EEvPKT_iPS0_S3_S3_iii_param_4];
	ld.param.u32 	%r12, [_Z31nppiCopy_CxPxR_kernel_optimizedIiLi3EEvPKT_iPS0_S3_S3_iii_param_5];
	ld.param.u32 	%r13, [_Z31nppiCopy_CxPxR_kernel_optimizedIiLi3EEvPKT_iPS0_S3_S3_iii_param_6];
	ld.param.u32 	%r14, [_Z31nppiCopy_CxPxR_kernel_optimizedIiLi3EEvPKT_iPS0_S3_S3_iii_param_7];
	mov.u32 	%r15, %ctaid.x;
	mov.u32 	%r16, %ntid.x;
	mov.u32 	%r17, %tid.x;
	mad.lo.s32 	%r1, %r15, %r16, %r17;
	shl.b32 	%r43, %r1, 2;
	mov.u32 	%r18, %ctaid.y;
	mov.u32 	%r19, %ntid.y;
	mov.u32 	%r20, %tid.y;
	mad.lo.s32 	%r3, %r18, %r19, %r20;
	setp.ge.s32 	%p1, %r3, %r14;
	@%p1 bra 	$L__BB19_5;
	cvta.to.global.u64 	%rd9, %rd5;
	cvta.to.global.u64 	%rd10, %rd6;
	cvta.to.global.u64 	%rd11, %rd7;
	cvta.to.global.u64 	%rd12, %rd8;
	mul.lo.s32 	%r21, %r11, %r3;
	cvt.s64.s32 	%rd13, %r21;
	add.s64 	%rd1, %rd9, %rd13;
	mul.lo.s32 	%r22, %r12, %r3;
	cvt.s64.s32 	%rd14, %r22;
	add.s64 	%rd2, %rd10, %rd14;
	add.s64 	%rd3, %rd11, %rd14;
	add.s64 	%rd4, %rd12, %rd14;
	add.s32 	%r23, %r43, 3;
	setp.lt.s32 	%p2, %r23, %r13;
	@%p2 bra 	$L__BB19_6;
	setp.ge.s32 	%p3, %r43, %r13;
	@%p3 bra 	$L__BB19_5;
	mul.lo.s32 	%r42, %r1, 12;
	mov.b32 	%r44, 1;
$L__BB19_4:
	add.s32 	%r25, %r44, -1;
	mul.wide.s32 	%rd15, %r43, 4;
	add.s64 	%rd16, %rd4, %rd15;
	add.s64 	%rd17, %rd3, %rd15;
	add.s64 	%rd18, %rd2, %rd15;
	mul.wide.s32 	%rd19, %r42, 4;
	add.s64 	%rd20, %rd1, %rd19;
	ld.global.u32 	%r26, [%rd20];
	st.global.u32 	[%rd18], %r26;
	ld.global.u32 	%r27, [%rd20+4];
	st.global.u32 	[%rd17], %r27;
	ld.global.u32 	%r28, [%rd20+8];
	st.global.u32 	[%rd16], %r28;
	setp.lt.u32 	%p4, %r25, 3;
	add.s32 	%r43, %r43, 1;
	setp.lt.s32 	%p5, %r43, %r13;
	and.pred  	%p6, %p4, %p5;
	add.s32 	%r44, %r44, 1;
	add.s32 	%r42, %r42, 3;
	@%p6 bra 	$L__BB19_4;
$L__BB19_5:
	ret;
$L__BB19_6:
	mul.lo.s32 	%r29, %r1, 12;
	mul.wide.s32 	%rd21, %r29, 4;
	add.s64 	%rd22, %rd1, %rd21;
	ld.global.u32 	%r30, [%rd22];
	mul.wide.s32 	%rd23, %r43, 4;
	add.s64 	%rd24, %rd2, %rd23;
	st.global.u32 	[%rd24], %r30;
	ld.global.u32 	%r31, [%rd22+4];
	add.s64 	%rd25, %rd3, %rd23;
	st.global.u32 	[%rd25], %r31;
	ld.global.u32 	%r32, [%rd22+8];
	add.s64 	%rd26, %rd4, %rd23;
	st.global.u32 	[%rd26], %r32;
	ld.global.u32 	%r33, [%rd22+12];
	st.global.u32 	[%rd24+4], %r33;
	ld.global.u32 	%r34, [%rd22+16];
	st.global.u32 	[%rd25+4], %r34;
	ld.global.u32 	%r35, [%rd22+20];
	st.global.u32 	[%rd26+4], %r35;
	ld.global.u32 	%r36, [%rd22+24];
	st.global.u32 	[%rd24+8], %r36;
	ld.global.u32 	%r37, [%rd22+28];
	st.global.u32 	[%rd25+8], %r37;
	ld.global.u32 	%r38, [%rd22+32];
	st.global.u32 	[%rd26+8], %r38;
	ld.global.u32 	%r39, [%rd22+36];
	st.global.u32 	[%rd24+12], %r39;
	ld.global.u32 	%r40, [%rd22+40];
	st.global.u32 	[%rd25+12], %r40;
	ld.global.u32 	%r41, [%rd22+44];
	st.global.u32 	[%rd26+12], %r41;
	bra.uni 	$L__BB19_5;

}
	// .globl	_Z31nppiCopy_CxPxR_kernel_optimizedIfLi3EEvPKT_iPS0_S3_S3_iii
.visible .entry _Z31nppiCopy_CxPxR_kernel_optimizedIfLi3EEvPKT_iPS0_S3_S3_iii(
	.param .u64 .ptr .align 1 _Z31nppiCopy_CxPxR_kernel_optimizedIfLi3EEvPKT_iPS0_S3_S3_iii_param_0,
	.param .u32 _Z31nppiCopy_CxPxR_kernel_optimizedIfLi3EEvPKT_iPS0_S3_S3_iii_param_1,
	.param .u64 .ptr .align 1 _Z31nppiCopy_CxPxR_kernel_optimizedIfLi3EEvPKT_iPS0_S3_S3_iii_param_2,
	.param .u64 .ptr .align 1 _Z31nppiCopy_CxPxR_kernel_optimizedIfLi3EEvPKT_iPS0_S3_S3_iii_param_3,
	.param .u64 .ptr .align 1 _Z31nppiCopy_CxPxR_kernel_optimizedIfLi3EEvPKT_iPS0_S3_S3_iii_param_4,
	.param .u32 _Z31nppiCopy_CxPxR_kernel_optimizedIfLi3EEvPKT_iPS0_S3_S3_iii_param_5,
	.param .u32 _Z31nppiCopy_CxPxR_kernel_optimizedIfLi3EEvPKT_iPS0_S3_S3_iii_param_6,
	.param .u32 _Z31nppiCopy_CxPxR_kernel_optimizedIfLi3EEvPKT_iPS0_S3_S3_iii_param_7
)
{
	.reg .pred 	%p<7>;
	.reg .b32 	%r<30>;
	.reg .b32 	%f<16>;
	.reg .b64 	%rd<27>;

	ld.param.u64 	%rd5, [_Z31nppiCopy_CxPxR_kernel_optimizedIfLi3EEvPKT_iPS0_S3_S3_iii_param_0];
	ld.param.u32 	%r11, [_Z31nppiCopy_CxPxR_kernel_optimizedIfLi3EEvPKT_iPS0_S3_S3_iii_param_1];
	ld.param.u64 	%rd6, [_Z31nppiCopy_CxPxR_kernel_optimizedIfLi3EEvPKT_iPS0_S3_S3_iii_param_2];
	ld.param.u64 	%rd7, [_Z31nppiCopy_CxPxR_kernel_optimizedIfLi3EEvPKT_iPS0_S3_S3_iii_param_3];
	ld.param.u64 	%rd8, [_Z31nppiCopy_CxPxR_kernel_optimizedIfLi3EEvPKT_iPS0_S3_S3_iii_param_4];
	ld.param.u32 	%r12, [_Z31nppiCopy_CxPxR_kernel_optimizedIfLi3EEvPKT_iPS0_S3_S3_iii_param_5];
	ld.param.u32 	%r13, [_Z31nppiCopy_CxPxR_kernel_optimizedIfLi3EEvPKT_iPS0_S3_S3_iii_param_6];
	ld.param.u32 	%r14, [_Z31nppiCopy_CxPxR_kernel_optimizedIfLi3EEvPKT_iPS0_S3_S3_iii_param_7];
	mov.u32 	%r15, %ctaid.x;
	mov.u32 	%r16, %ntid.x;
	mov.u32 	%r17, %tid.x;
	mad.lo.s32 	%r1, %r15, %r16, %r17;
	shl.b32 	%r28, %r1, 2;
	mov.u32 	%r18, %ctaid.y;
	mov.u32 	%r19, %ntid.y;
	mov.u32 	%r20, %tid.y;
	mad.lo.s32 	%r3, %r18, %r19, %r20;
	setp.ge.s32 	%p1, %r3, %r14;
	@%p1 bra 	$L__BB20_5;
	cvta.to.global.u64 	%rd9, %rd5;
	cvta.to.global.u64 	%rd10, %rd6;
	cvta.to.global.u64 	%rd11, %rd7;
	cvta.to.global.u64 	%rd12, %rd8;
	mul.lo.s32 	%r21, %r11, %r3;
	cvt.s64.s32 	%rd13, %r21;
	add.s64 	%rd1, %rd9, %rd13;
	mul.lo.s32 	%r22, %r12, %r3;
	cvt.s64.s32 	%rd14, %r22;
	add.s64 	%rd2, %rd10, %rd14;
	add.s64 	%rd3, %rd11, %rd14;
	add.s64 	%rd4, %rd12, %rd14;
	add.s32 	%r23, %r28, 3;
	setp.lt.s32 	%p2, %r23, %r13;
	@%p2 bra 	$L__BB20_6;
	setp.ge.s32 	%p3, %r28, %r13;
	@%p3 bra 	$L__BB20_5;
	mul.lo.s32 	%r27, %r1, 12;
	mov.b32 	%r29, 1;
$L__BB20_4:
	add.s32 	%r25, %r29, -1;
	mul.wide.s32 	%rd15, %r28, 4;
	add.s64 	%rd16, %rd4, %rd15;
	add.s64 	%rd17, %rd3, %rd15;
	add.s64 	%rd18, %rd2, %rd15;
	mul.wide.s32 	%rd19, %r27, 4;
	add.s64 	%rd20, %rd1, %rd19;
	ld.global.f32 	%f1, [%rd20];
	st.global.f32 	[%rd18], %f1;
	ld.global.f32 	%f2, [%rd20+4];
	st.global.f32 	[%rd17], %f2;
	ld.global.f32 	%f3, [%rd20+8];
	st.global.f32 	[%rd16], %f3;
	setp.lt.u32 	%p4, %r25, 3;
	add.s32 	%r28, %r28, 1;
	setp.lt.s32 	%p5, %r28, %r13;
	and.pred  	%p6, %p4, %p5;
	add.s32 	%r29, %r29, 1;
	add.s32 	%r27, %r27, 3;
	@%p6 bra 	$L__BB20_4;
$L__BB20_5:
	ret;
$L__BB20_6:
	mul.lo.s32 	%r26, %r1, 12;
	mul.wide.s32 	%rd21, %r26, 4;
	add.s64 	%rd22, %rd1, %rd21;
	ld.global.f32 	%f4, [%rd22];
	mul.wide.s32 	%rd23, %r28, 4;
	add.s64 	%rd24, %rd2, %rd23;
	st.global.f32 	[%rd24], %f4;
	ld.global.f32 	%f5, [%rd22+4];
	add.s64 	%rd25, %rd3, %rd23;
	st.global.f32 	[%rd25], %f5;
	ld.global.f32 	%f6, [%rd22+8];
	add.s64 	%rd26, %rd4, %rd23;
	st.global.f32 	[%rd26], %f6;
	ld.global.f32 	%f7, [%rd22+12];
	st.global.f32 	[%rd24+4], %f7;
	ld.global.f32 	%f8, [%rd22+16];
	st.global.f32 	[%rd25+4], %f8;
	ld.global.f32 	%f9, [%rd22+20];
	st.global.f32 	[%rd26+4], %f9;
	ld.global.f32 	%f10, [%rd22+24];
	st.global.f32 	[%rd24+8], %f10;
	ld.global.f32 	%f11, [%rd22+28];
	st.global.f32 	[%rd25+8], %f11;
	ld.global.f32 	%f12, [%rd22+32];
	st.global.f32 	[%rd26+8], %f12;
	ld.global.f32 	%f13, [%rd22+36];
	st.global.f32 	[%rd24+12], %f13;
	ld.global.f32 	%f14, [%rd22+40];
	st.global.f32 	[%rd25+12], %f14;
	ld.global.f32 	%f15, [%rd22+44];
	st.global.f32 	[%rd26+12], %f15;
	bra.uni 	$L__BB20_5;

}
	// .globl	_Z21nppiCopy_CxPxR_kernelIhLi4EEvPKT_iPKPS0_iii
.visible .entry _Z21nppiCopy_CxPxR_kernelIhLi4EEvPKT_iPKPS0_iii(
	.param .u64 .ptr .align 1 _Z21nppiCopy_CxPxR_kernelIhLi4EEvPKT_iPKPS0_iii_param_0,
	.param .u32 _Z21nppiCopy_CxPxR_kernelIhLi4EEvPKT_iPKPS0_iii_param_1,
	.param .u64 .ptr .align 1 _Z21nppiCopy_CxPxR_kernelIhLi4EEvPKT_iPKPS0_iii_param_2,
	.param .u32 _Z21nppiCopy_CxPxR_kernelIhLi4EEvPKT_iPKPS0_iii_param_3,
	.param .u32 _Z21nppiCopy_CxPxR_kernelIhLi4EEvPKT_iPKPS0_iii_param_4,
	.param .u32 _Z21nppiCopy_CxPxR_kernelIhLi4EEvPKT_iPKPS0_iii_param_5
)
{
	.reg .pred 	%p<4>;
	.reg .b16 	%rs<5>;
	.reg .b32 	%r<18>;
	.reg .b64 	%rd<24>;

	ld.param.u64 	%rd1, [_Z21nppiCopy_CxPxR_kernelIhLi4EEvPKT_iPKPS0_iii_param_0];
	ld.param.u32 	%r3, [_Z21nppiCopy_CxPxR_kernelIhLi4EEvPKT_iPKPS0_iii_param_1];
	ld.param.u64 	%rd2, [_Z21nppiCopy_CxPxR_kernelIhLi4EEvPKT_iPKPS0_iii_param_2];
	ld.param.u32 	%r4, [_Z21nppiCopy_CxPxR_kernelIhLi4EEvPKT_iPKPS0_iii_param_3];
	ld.param.u32 	%r5, [_Z21nppiCopy_CxPxR_kernelIhLi4EEvPKT_iPKPS0_iii_param_4];
	ld.param.u32 	%r6, [_Z21nppiCopy_CxPxR_kernelIhLi4EEvPKT_iPKPS0_iii_param_5];
	mov.u32 	%r8, %ctaid.x;
	mov.u32 	%r9, %ntid.x;
	mov.u32 	%r10, %tid.x;
	mad.lo.s32 	%r1, %r8, %r9, %r10;
	mov.u32 	%r11, %ctaid.y;
	mov.u32 	%r12, %ntid.y;
	mov.u32 	%r13, %tid.y;
	mad.lo.s32 	%r14, %r11, %r12, %r13;
	setp.ge.s32 	%p1, %r1, %r5;
	setp.ge.s32 	%p2, %r14, %r6;
	or.pred  	%p3, %p1, %p2;
	@%p3 bra 	$L__BB21_2;
	cvta.to.global.u64 	%rd3, %rd2;
	cvta.to.global.u64 	%rd4, %rd1;
	mul.lo.s32 	%r15, %r3, %r14;
	mul.lo.s32 	%r16, %r4, %r14;
	cvt.s64.s32 	%rd5, %r16;
	cvt.s64.s32 	%rd6, %r1;
	add.s64 	%rd7, %rd5, %rd6;
	shl.b32 	%r17, %r1, 2;
	cvt.s64.s32 	%rd8, %r15;
	ld.global.u64 	%rd9, [%rd3];
	cvta.to.global.u64 	%rd10, %rd9;
	cvt.s64.s32 	%rd11, %r17;
	add.s64 	%rd12, %rd11, %rd8;
	add.s64 	%rd13, %rd4, %rd12;
	ld.global.u8 	%rs1, [%rd13];
	add.s64 	%rd14, %rd10, %rd7;
	st.global.u8 	[%rd14], %rs1;
	ld.global.u64 	%rd15, [%rd3+8];
	cvta.to.global.u64 	%rd16, %rd15;
	ld.global.u8 	%rs2, [%rd13+1];
	add.s64 	%rd17, %rd16, %rd7;
	st.global.u8 	[%rd17], %rs2;
	ld.global.u64 	%rd18, [%rd3+16];
	cvta.to.global.u64 	%rd19, %rd18;
	ld.global.u8 	%rs3, [%rd13+2];
	add.s64 	%rd20, %rd19, %rd7;
	st.global.u8 	[%rd20], %rs3;
	ld.global.u64 	%rd21, [%rd3+24];
	cvta.to.global.u64 	%rd22, %rd21;
	ld.global.u8 	%rs4, [%rd13+3];
	add.s64 	%rd23, %rd22, %rd7;
	st.global.u8 	[%rd23], %rs4;
$L__BB21_2:
	ret;

}
	// .globl	_Z21nppiCopy_CxPxR_kernelItLi4EEvPKT_iPKPS0_iii
.visible .entry _Z21nppiCopy_CxPxR_kernelItLi4EEvPKT_iPKPS0_iii(
	.param .u64 .ptr .align 1 _Z21nppiCopy_CxPxR_kernelItLi4EEvPKT_iPKPS0_iii_param_0,
	.param .u32 _Z21nppiCopy_CxPxR_kernelItLi4EEvPKT_iPKPS0_iii_param_1,
	.param .u64 .ptr .align 1 _Z21nppiCopy_CxPxR_kernelItLi4EEvPKT_iPKPS0_iii_param_2,
	.param .u32 _Z21nppiCopy_CxPxR_kernelItLi4EEvPKT_iPKPS0_iii_param_3,
	.param .u32 _Z21nppiCopy_CxPxR_kernelItLi4EEvPKT_iPKPS0_iii_param_4,
	.param .u32 _Z21nppiCopy_CxPxR_kernelItLi4EEvPKT_iPKPS0_iii_param_5
)
{
	.reg .pred 	%p<4>;
	.reg .b16 	%rs<5>;
	.reg .b32 	%r<18>;
	.reg .b64 	%rd<27>;

	ld.param.u64 	%rd1, [_Z21nppiCopy_CxPxR_kernelItLi4EEvPKT_iPKPS0_iii_param_0];
	ld.param.u32 	%r3, [_Z21nppiCopy_CxPxR_kernelItLi4EEvPKT_iPKPS0_iii_param_1];
	ld.param.u64 	%rd2, [_Z21nppiCopy_CxPxR_kernelItLi4EEvPKT_iPKPS0_iii_param_2];
	ld.param.u32 	%r4, [_Z21nppiCopy_CxPxR_kernelItLi4EEvPKT_iPKPS0_iii_param_3];
	ld.param.u32 	%r5, [_Z21nppiCopy_CxPxR_kernelItLi4EEvPKT_iPKPS0_iii_param_4];
	ld.param.u32 	%r6, [_Z21nppiCopy_CxPxR_kernelItLi4EEvPKT_iPKPS0_iii_param_5];
	mov.u32 	%r8, %ctaid.x;
	mov.u32 	%r9, %ntid.x;
	mov.u32 	%r10, %tid.x;
	mad.lo.s32 	%r1, %r8, %r9, %r10;
	mov.u32 	%r11, %ctaid.y;
	mov.u32 	%r12, %ntid.y;
	mov.u32 	%r13, %tid.y;
	mad.lo.s32 	%r14, %r11, %r12, %r13;
	setp.ge.s32 	%p1, %r1, %r5;
	setp.ge.s32 	%p2, %r14, %r6;
	or.pred  	%p3, %p1, %p2;
	@%p3 bra 	$L__BB22_2;
	cvta.to.global.u64 	%rd3, %rd2;
	cvta.to.global.u64 	%rd4, %rd1;
	mul.lo.s32 	%r15, %r3, %r14;
	cvt.s64.s32 	%rd5, %r15;
	add.s64 	%rd6, %rd4, %rd5;
	mul.lo.s32 	%r16, %r4, %r14;
	shl.b32 	%r17, %r1, 2;
	cvt.s64.s32 	%rd7, %r16;
	ld.global.u64 	%rd8, [%rd3];
	cvta.to.global.u64 	%rd9, %rd8;
	add.s64 	%rd10, %rd9, %rd7;
	mul.wide.s32 	%rd11, %r17, 2;
	add.s64 	%rd12, %rd6, %rd11;
	ld.global.u16 	%rs1, [%rd12];
	mul.wide.s32 	%rd13, %r1, 2;
	add.s64 	%rd14, %rd10, %rd13;
	st.global.u16 	[%rd14], %rs1;
	ld.global.u64 	%rd15, [%rd3+8];
	cvta.to.global.u64 	%rd16, %rd15;
	add.s64 	%rd17, %rd16, %rd7;
	ld.global.u16 	%rs2, [%rd12+2];
	add.s64 	%rd18, %rd17, %rd13;
	st.global.u16 	[%rd18], %rs2;
	ld.global.u64 	%rd19, [%rd3+16];
	cvta.to.global.u64 	%rd20, %rd19;
	add.s64 	%rd21, %rd20, %rd7;
	ld.global.u16 	%rs3, [%rd12+4];
	add.s64 	%rd22, %rd21, %rd13;
	st.global.u16 	[%rd22], %rs3;
	ld.global.u64 	%rd23, [%rd3+24];
	cvta.to.global.u64 	%rd24, %rd23;
	add.s64 	%rd25, %rd24, %rd7;
	ld.global.u16 	%rs4, [%rd12+6];
	add.s64 	%rd26, %rd25, %rd13;
	st.global.u16 	[%rd26], %rs4;
$L__BB22_2:
	ret;

}
	// .globl	_Z21nppiCopy_CxPxR_kernelIfLi4EEvPKT_iPKPS0_iii
.visible .entry _Z21nppiCopy_CxPxR_kernelIfLi4EEvPKT_iPKPS0_iii(
	.param .u64 .ptr .align 1 _Z21nppiCopy_CxPxR_kernelIfLi4EEvPKT_iPKPS0_iii_param_0,
	.param .u32 _Z21nppiCopy_CxPxR_kernelIfLi4EEvPKT_iPKPS0_iii_param_1,
	.param .u64 .ptr .align 1 _Z21nppiCopy_CxPxR_kernelIfLi4EEvPKT_iPKPS0_iii_param_2,
	.param .u32 _Z21nppiCopy_CxPxR_kernelIfLi4EEvPKT_iPKPS0_iii_param_3,
	.param .u32 _Z21nppiCopy_CxPxR_kernelIfLi4EEvPKT_iPKPS0_iii_param_4,
	.param .u32 _Z21nppiCopy_CxPxR_kernelIfLi4EEvPKT_iPKPS0_iii_param_5
)
{
	.reg .pred 	%p<4>;
	.reg .b32 	%r<18>;
	.reg .b32 	%f<5>;
	.reg .b64 	%rd<27>;

	ld.param.u64 	%rd1, [_Z21nppiCopy_CxPxR_kernelIfLi4EEvPKT_iPKPS0_iii_param_0];
	ld.param.u32 	%r3, [_Z21nppiCopy_CxPxR_kernelIfLi4EEvPKT_iPKPS0_iii_param_1];
	ld.param.u64 	%rd2, [_Z21nppiCopy_CxPxR_kernelIfLi4EEvPKT_iPKPS0_iii_param_2];
	ld.param.u32 	%r4, [_Z21nppiCopy_CxPxR_kernelIfLi4EEvPKT_iPKPS0_iii_param_3];
	ld.param.u32 	%r5, [_Z21nppiCopy_CxPxR_kernelIfLi4EEvPKT_iPKPS0_iii_param_4];
	ld.param.u32 	%r6, [_Z21nppiCopy_CxPxR_kernelIfLi4EEvPKT_iPKPS0_iii_param_5];
	mov.u32 	%r8, %ctaid.x;
	mov.u32 	%r9, %ntid.x;
	mov.u32 	%r10, %tid.x;
	mad.lo.s32 	%r1, %r8, %r9, %r10;
	mov.u32 	%r11, %ctaid.y;
	mov.u32 	%r12, %ntid.y;
	mov.u32 	%r13, %tid.y;
	mad.lo.s32 	%r14, %r11, %r12, %r13;
	setp.ge.s32 	%p1, %r1, %r5;
	setp.ge.s32 	%p2, %r14, %r6;
	or.pred  	%p3, %p1, %p2;
	@%p3 bra 	$L__BB23_2;
	cvta.to.global.u64 	%rd3, %rd2;
	cvta.to.global.u64 	%rd4, %rd1;
	mul.lo.s32 	%r15, %r3, %r14;
	cvt.s64.s32 	%rd5, %r15;
	add.s64 	%rd6, %rd4, %rd5;
	mul.lo.s32 	%r16, %r4, %r14;
	shl.b32 	%r17, %r1, 2;
	cvt.s64.s32 	%rd7, %r16;
	ld.global.u64 	%rd8, [%rd3];
	cvta.to.global.u64 	%rd9, %rd8;
	add.s64 	%rd10, %rd9, %rd7;
	mul.wide.s32 	%rd11, %r17, 4;
	add.s64 	%rd12, %rd6, %rd11;
	ld.global.f32 	%f1, [%rd12];
	mul.wide.s32 	%rd13, %r1, 4;
	add.s64 	%rd14, %rd10, %rd13;
	st.global.f32 	[%rd14], %f1;
	ld.global.u64 	%rd15, [%rd3+8];
	cvta.to.global.u64 	%rd16, %rd15;
	add.s64 	%rd17, %rd16, %rd7;
	ld.global.f32 	%f2, [%rd12+4];
	add.s64 	%rd18, %rd17, %rd13;
	st.global.f32 	[%rd18], %f2;
	ld.global.u64 	%rd19, [%rd3+16];
	cvta.to.global.u64 	%rd20, %rd19;
	add.s64 	%rd21, %rd20, %rd7;
	ld.global.f32 	%f3, [%rd12+8];
	add.s64 	%rd22, %rd21, %rd13;
	st.global.f32 	[%rd22], %f3;
	ld.global.u64 	%rd23, [%rd3+24];
	cvta.to.global.u64 	%rd24, %rd23;
	add.s64 	%rd25, %rd24, %rd7;
	ld.global.f32 	%f4, [%rd12+12];
	add.s64 	%rd26, %rd25, %rd13;
	st.global.f32 	[%rd26], %f4;
$L__BB23_2:
	ret;

}
	// .globl	_Z31nppiCopy_PxCxR_kernel_optimizedIhLi3EEvPKT_S2_S2_iPS0_iii
.visible .entry _Z31nppiCopy_PxCxR_kernel_optimizedIhLi3EEvPKT_S2_S2_iPS0_iii(
	.param .u64 .ptr .align 1 _Z31nppiCopy_PxCxR_kernel_optimizedIhLi3EEvPKT_S2_S2_iPS0_iii_param_0,
	.param .u64 .ptr .align 1 _Z31nppiCopy_PxCxR_kernel_optimizedIhLi3EEvPKT_S2_S2_iPS0_iii_param_1,
	.param .u64 .ptr .align 1 _Z31nppiCopy_PxCxR_kernel_optimizedIhLi3EEvPKT_S2_S2_iPS0_iii_param_2,
	.param .u32 _Z31nppiCopy_PxCxR_kernel_optimizedIhLi3EEvPKT_S2_S2_iPS0_iii_param_3,
	.param .u64 .ptr .align 1 _Z31nppiCopy_PxCxR_kernel_optimizedIhLi3EEvPKT_S2_S2_iPS0_iii_param_4,
	.param .u32 _Z31nppiCopy_PxCxR_kernel_optimizedIhLi3EEvPKT_S2_S2_iPS0_iii_param_5,
	.param .u32 _Z31nppiCopy_PxCxR_kernel_optimizedIhLi3EEvPKT_S2_S2_iPS0_iii_param_6,
	.param .u32 _Z31nppiCopy_PxCxR_kernel_optimizedIhLi3EEvPKT_S2_S2_iPS0_iii_param_7
)
{
	.reg .pred 	%p<7>;
	.reg .b16 	%rs<16>;
	.reg .b32 	%r<30>;
	.reg .b64 	%rd<27>;

	ld.param.u64 	%rd5, [_Z31nppiCopy_PxCxR_kernel_optimizedIhLi3EEvPKT_S2_S2_iPS0_iii_param_0];
	ld.param.u64 	%rd6, [_Z31nppiCopy_PxCxR_kernel_optimizedIhLi3EEvPKT_S2_S2_iPS0_iii_param_1];
	ld.param.u64 	%rd7, [_Z31nppiCopy_PxCxR_kernel_optimizedIhLi3EEvPKT_S2_S2_iPS0_iii_param_2];
	ld.param.u32 	%r11, [_Z31nppiCopy_PxCxR_kernel_optimizedIhLi3EEvPKT_S2_S2_iPS0_iii_param_3];
	ld.param.u64 	%rd8, [_Z31nppiCopy_PxCxR_kernel_optimizedIhLi3EEvPKT_S2_S2_iPS0_iii_param_4];
	ld.param.u32 	%r12, [_Z31nppiCopy_PxCxR_kernel_optimizedIhLi3EEvPKT_S2_S2_iPS0_iii_param_5];
	ld.param.u32 	%r13, [_Z31nppiCopy_PxCxR_kernel_optimizedIhLi3EEvPKT_S2_S2_iPS0_iii_param_6];
	ld.param.u32 	%r14, [_Z31nppiCopy_PxCxR_kernel_optimizedIhLi3EEvPKT_S2_S2_iPS0_iii_param_7];
	mov.u32 	%r15, %ctaid.x;
	mov.u32 	%r16, %ntid.x;
	mov.u32 	%r17, %tid.x;
	mad.lo.s32 	%r1, %r15, %r16, %r17;
	shl.b32 	%r28, %r1, 2;
	mov.u32 	%r18, %ctaid.y;
	mov.u32 	%r19, %ntid.y;
	mov.u32 	%r20, %tid.y;
	mad.lo.s32 	%r3, %r18, %r19, %r20;
	setp.ge.s32 	%p1, %r3, %r14;
	@%p1 bra 	$L__BB24_5;
	cvta.to.global.u64 	%rd9, %rd5;
	cvta.to.global.u64 	%rd10, %rd8;
	cvta.to.global.u64 	%rd11, %rd6;
	cvta.to.global.u64 	%rd12, %rd7;
	mul.lo.s32 	%r21, %r11, %r3;
	cvt.s64.s32 	%rd13, %r21;
	add.s64 	%rd1, %rd9, %rd13;
	add.s64 	%rd2, %rd11, %rd13;
	add.s64 	%rd3, %rd12, %rd13;
	mul.lo.s32 	%r22, %r12, %r3;
	cvt.s64.s32 	%rd14, %r22;
	add.s64 	%rd4, %rd10, %rd14;
	add.s32 	%r23, %r28, 3;
	setp.lt.s32 	%p2, %r23, %r13;
	@%p2 bra 	$L__BB24_6;
	setp.ge.s32 	%p3, %r28, %r13;
	@%p3 bra 	$L__BB24_5;
	mul.lo.s32 	%r27, %r1, 12;
	mov.b32 	%r29, 1;
$L__BB24_4:
	add.s32 	%r25, %r29, -1;
	cvt.s64.s32 	%rd15, %r28;
	add.s64 	%rd16, %rd3, %rd15;
	add.s64 	%rd17, %rd2, %rd15;
	add.s64 	%rd18, %rd1, %rd15;
	ld.global.u8 	%rs1, [%rd18];
	cvt.s64.s32 	%rd19, %r27;
	add.s64 	%rd20, %rd4, %rd19;
	st.global.u8 	[%rd20], %rs1;
	ld.global.u8 	%rs2, [%rd17];
	st.global.u8 	[%rd20+1], %rs2;
	ld.global.u8 	%rs3, [%rd16];
	st.global.u8 	[%rd20+2], %rs3;
	setp.lt.u32 	%p4, %r25, 3;
	add.s32 	%r28, %r28, 1;
	setp.lt.s32 	%p5, %r28, %r13;
	and.pred  	%p6, %p4, %p5;
	add.s32 	%r29, %r29, 1;
	add.s32 	%r27, %r27, 3;
	@%p6 bra 	$L__BB24_4;
$L__BB24_5:
	ret;
$L__BB24_6:
	cvt.s64.s32 	%rd21, %r28;
	add.s64 	%rd22, %rd1, %rd21;
	ld.global.u8 	%rs4, [%rd22];
	mul.lo.s32 	%r26, %r1, 12;
	cvt.s64.s32 	%rd23, %r26;
	add.s64 	%rd24, %rd4, %rd23;
	st.global.u8 	[%rd24], %rs4;
	add.s64 	%rd25, %rd2, %rd21;
	ld.global.u8 	%rs5, [%rd25];
	st.global.u8 	[%rd24+1], %rs5;
	add.s64 	%rd26, %rd3, %rd21;
	ld.global.u8 	%rs6, [%rd26];
	st.global.u8 	[%rd24+2], %rs6;
	ld.global.u8 	%rs7, [%rd22+1];
	st.global.u8 	[%rd24+3], %rs7;
	ld.global.u8 	%rs8, [%rd25+1];
	st.global.u8 	[%rd24+4], %rs8;
	ld.global.u8 	%rs9, [%rd26+1];
	st.global.u8 	[%rd24+5], %rs9;
	ld.global.u8 	%rs10, [%rd22+2];
	st.global.u8 	[%rd24+6], %rs10;
	ld.global.u8 	%rs11, [%rd25+2];
	st.global.u8 	[%rd24+7], %rs11;
	ld.global.u8 	%rs12, [%rd26+2];
	st.global.u8 	[%rd24+8], %rs12;
	ld.global.u8 	%rs13, [%rd22+3];
	st.global.u8 	[%rd24+9], %rs13;
	ld.global.u8 	%rs14, [%rd25+3];
	st.global.u8 	[%rd24+10], %rs14;
	ld.global.u8 	%rs15, [%rd26+3];
	st.global.u8 	[%rd24+11], %rs15;
	bra.uni 	$L__BB24_5;

}
	// .globl	_Z31nppiCopy_PxCxR_kernel_optimizedItLi3EEvPKT_S2_S2_iPS0_iii
.visible .entry _Z31nppiCopy_PxCxR_kernel_optimizedItLi3EEvPKT_S2_S2_iPS0_iii(
	.param .u64 .ptr .align 1 _Z31nppiCopy_PxCxR_kernel_optimizedItLi3EEvPKT_S2_S2_iPS0_iii_param_0,
	.param .u64 .ptr .align 1 _Z31nppiCopy_PxCxR_kernel_optimizedItLi3EEvPKT_S2_S2_iPS0_iii_param_1,
	.param .u64 .ptr .align 1 _Z31nppiCopy_PxCxR_kernel_optimizedItLi3EEvPKT_S2_S2_iPS0_iii_param_2,
	.param .u32 _Z31nppiCopy_PxCxR_kernel_optimizedItLi3EEvPKT_S2_S2_iPS0_iii_param_3,
	.param .u64 .ptr .align 1 _Z31nppiCopy_PxCxR_kernel_optimizedItLi3EEvPKT_S2_S2_iPS0_iii_param_4,
	.param .u32 _Z31nppiCopy_PxCxR_kernel_optimizedItLi3EEvPKT_S2_S2_iPS0_iii_param_5,
	.param .u32 _Z31nppiCopy_PxCxR_kernel_optimizedItLi3EEvPKT_S2_S2_iPS0_iii_param_6,
	.param .u32 _Z31nppiCopy_PxCxR_kernel_optimizedItLi3EEvPKT_S2_S2_iPS0_iii_param_7
)
{
	.reg .pred 	%p<7>;
	.reg .b16 	%rs<16>;
	.reg .b32 	%r<30>;
	.reg .b64 	%rd<27>;

	ld.param.u64 	%rd5, [_Z31nppiCopy_PxCxR_kernel_optimizedItLi3EEvPKT_S2_S2_iPS0_iii_param_0];
	ld.param.u64 	%rd6, [_Z31nppiCopy_PxCxR_kernel_optimizedItLi3EEvPKT_S2_S2_iPS0_iii_param_1];
	ld.param.u64 	%rd7, [_Z31nppiCopy_PxCxR_kernel_optimizedItLi3EEvPKT_S2_S2_iPS0_iii_param_2];
	ld.param.u32 	%r11, [_Z31nppiCopy_PxCxR_kernel_optimizedItLi3EEvPKT_S2_S2_iPS0_iii_param_3];
	ld.param.u64 	%rd8, [_Z31nppiCopy_PxCxR_kernel_optimizedItLi3EEvPKT_S2_S2_iPS0_iii_param_4];
	ld.param.u32 	%r12, [_Z31nppiCopy_PxCxR_kernel_optimizedItLi3EEvPKT_S2_S2_iPS0_iii_param_5];
	ld.param.u32 	%r13, [_Z31nppiCopy_PxCxR_kernel_optimizedItLi3EEvPKT_S2_S2_iPS0_iii_param_6];
	ld.param.u32 	%r14, [_Z31nppiCopy_PxCxR_kernel_optimizedItLi3EEvPKT_S2_S2_iPS0_iii_param_7];
	mov.u32 	%r15, %ctaid.x;
	mov.u32 	%r16, %ntid.x;
	mov.u32 	%r17, %tid.x;
	mad.lo.s32 	%r1, %r15, %r16, %r17;
	shl.b32 	%r28, %r1, 2;
	mov.u32 	%r18, %ctaid.y;
	mov.u32 	%r19, %ntid.y;
	mov.u32 	%r20, %tid.y;
	mad.lo.s32 	%r3, %r18, %r19, %r20;
	setp.ge.s32 	%p1, %r3, %r14;
	@%p1 bra 	$L__BB25_5;
	cvta.to.global.u64 	%rd9, %rd5;
	cvta.to.global.u64 	%rd10, %rd8;
	cvta.to.global.u64 	%rd11, %rd6;
	cvta.to.global.u64 	%rd12, %rd7;
	mul.lo.s32 	%r21, %r11, %r3;
	cvt.s64.s32 	%rd13, %r21;
	add.s64 	%rd1, %rd9, %rd13;
	add.s64 	%rd2, %rd11, %rd13;
	add.s64 	%rd3, %rd12, %rd13;
	mul.lo.s32 	%r22, %r12, %r3;
	cvt.s64.s32 	%rd14, %r22;
	add.s64 	%rd4, %rd10, %rd14;
	add.s32 	%r23, %r28, 3;
	setp.lt.s32 	%p2, %r23, %r13;
	@%p2 bra 	$L__BB25_6;
	setp.ge.s32 	%p3, %r28, %r13;
	@%p3 bra 	$L__BB25_5;
	mul.lo.s32 	%r27, %r1, 12;
	mov.b32 	%r29, 1;
$L__BB25_4:
	add.s32 	%r25, %r29, -1;
	mul.wide.s32 	%rd15, %r28, 2;
	add.s64 	%rd16, %rd3, %rd15;
	add.s64 	%rd17, %rd2, %rd15;
	add.s64 	%rd18, %rd1, %rd15;
	ld.global.u16 	%rs1, [%rd18];
	mul.wide.s32 	%rd19, %r27, 2;
	add.s64 	%rd20, %rd4, %rd19;
	st.global.u16 	[%rd20], %rs1;
	ld.global.u16 	%rs2, [%rd17];
	st.global.u16 	[%rd20+2], %rs2;
	ld.global.u16 	%rs3, [%rd16];
	st.global.u16 	[%rd20+4], %rs3;
	setp.lt.u32 	%p4, %r25, 3;
	add.s32 	%r28, %r28, 1;
	setp.lt.s32 	%p5, %r28, %r13;
	and.pred  	%p6, %p4, %p5;
	add.s32 	%r29, %r29, 1;
	add.s32 	%r27, %r27, 3;
	@%p6 bra 	$L__BB25_4;
$L__BB25_5:
	ret;
$L__BB25_6:
	mul.wide.s32 	%rd21, %r28, 2;
	add.s64 	%rd22, %rd1, %rd21;
	ld.global.u16 	%rs4, [%rd22];
	mul.lo.s32 	%r26, %r1, 12;
	mul.wide.s32 	%rd23, %r26, 2;
	add.s64 	%rd24, %rd4, %rd23;
	st.global.u16 	[%rd24], %rs4;
	add.s64 	%rd25, %rd2, %rd21;
	ld.global.u16 	%rs5, [%rd25];
	st.global.u16 	[%rd24+2], %rs5;
	add.s64 	%rd26, %rd3, %rd21;
	ld.global.u16 	%rs6, [%rd26];
	st.global.u16 	[%rd24+4], %rs6;
	ld.global.u16 	%rs7, [%rd22+2];
	st.global.u16 	[%rd24+6], %rs7;
	ld.global.u16 	%rs8, [%rd25+2];
	st.global.u16 	[%rd24+8], %rs8;
	ld.global.u16 	%rs9, [%rd26+2];
	st.global.u16 	[%rd24+10], %rs9;
	ld.global.u16 	%rs10, [%rd22+4];
	st.global.u16 	[%rd24+12], %rs10;
	ld.global.u16 	%rs11, [%rd25+4];
	st.global.u16 	[%rd24+14], %rs11;
	ld.global.u16 	%rs12, [%rd26+4];
	st.global.u16 	[%rd24+16], %rs12;
	ld.global.u16 	%rs13, [%rd22+6];
	st.global.u16 	[%rd24+18], %rs13;
	ld.global.u16 	%rs14, [%rd25+6];
	st.global.u16 	[%rd24+20], %rs14;
	ld.global.u16 	%rs15, [%rd26+6];
	st.global.u16 	[%rd24+22], %rs15;
	bra.uni 	$L__BB25_5;

}
	// .globl	_Z31nppiCopy_PxCxR_kernel_optimizedIsLi3EEvPKT_S2_S2_iPS0_iii
.visible .entry _Z31nppiCopy_PxCxR_kernel_optimizedIsLi3EEvPKT_S2_S2_iPS0_iii(
	.param .u64 .ptr .align 1 _Z31nppiCopy_PxCxR_kernel_optimizedIsLi3EEvPKT_S2_S2_iPS0_iii_param_0,
	.param .u64 .ptr .align 1 _Z31nppiCopy_PxCxR_kernel_optimizedIsLi3EEvPKT_S2_S2_iPS0_iii_param_1,
	.param .u64 .ptr .align 1 _Z31nppiCopy_PxCxR_kernel_optimizedIsLi3EEvPKT_S2_S2_iPS0_iii_param_2,
	.param .u32 _Z31nppiCopy_PxCxR_kernel_optimizedIsLi3EEvPKT_S2_S2_iPS0_iii_param_3,
	.param .u64 .ptr .align 1 _Z31nppiCopy_PxCxR_kernel_optimizedIsLi3EEvPKT_S2_S2_iPS0_iii_param_4,
	.param .u32 _Z31nppiCopy_PxCxR_kernel_optimizedIsLi3EEvPKT_S2_S2_iPS0_iii_param_5,
	.param .u32 _Z31nppiCopy_PxCxR_kernel_optimizedIsLi3EEvPKT_S2_S2_iPS0_iii_param_6,
	.param .u32 _Z31nppiCopy_PxCxR_kernel_optimizedIsLi3EEvPKT_S2_S2_iPS0_iii_param_7
)
{
	.reg .pred 	%p<7>;
	.reg .b16 	%rs<16>;
	.reg .b32 	%r<30>;
	.reg .b64 	%rd<27>;

	ld.param.u64 	%rd5, [_Z31nppiCopy_PxCxR_kernel_optimizedIsLi3EEvPKT_S2_S2_iPS0_iii_param_0];
	ld.param.u64 	%rd6, [_Z31nppiCopy_PxCxR_kernel_optimizedIsLi3EEvPKT_S2_S2_iPS0_iii_param_1];
	ld.param.u64 	%rd7, [_Z31nppiCopy_PxCxR_kernel_optimizedIsLi3EEvPKT_S2_S2_iPS0_iii_param_2];
	ld.param.u32 	%r11, [_Z31nppiCopy_PxCxR_kernel_optimizedIsLi3EEvPKT_S2_S2_iPS0_iii_param_3];
	ld.param.u64 	%rd8, [_Z31nppiCopy_PxCxR_kernel_optimizedIsLi3EEvPKT_S2_S2_iPS0_iii_param_4];
	ld.param.u32 	%r12, [_Z31nppiCopy_PxCxR_kernel_optimizedIsLi3EEvPKT_S2_S2_iPS0_iii_param_5];
	ld.param.u32 	%r13, [_Z31nppiCopy_PxCxR_kernel_optimizedIsLi3EEvPKT_S2_S2_iPS0_iii_param_6];
	ld.param.u32 	%r14, [_Z31nppiCopy_PxCxR_kernel_optimizedIsLi3EEvPKT_S2_S2_iPS0_iii_param_7];
	mov.u32 	%r15, %ctaid.x;
	mov.u32 	%r16, %ntid.x;
	mov.u32 	%r17, %tid.x;
	mad.lo.s32 	%r1, %r15, %r16, %r17;
	shl.b32 	%r28, %r1, 2;
	mov.u32 	%r18, %ctaid.y;
	mov.u32 	%r19, %ntid.y;
	mov.u32 	%r20, %tid.y;
	mad.lo.s32 	%r3, %r18, %r19, %r20;
	setp.ge.s32 	%p1, %r3, %r14;
	@%p1 bra 	$L__BB26_5;
	cvta.to.global.u64 	%rd9, %rd5;
	cvta.to.global.u64 	%rd10, %rd8;
	cvta.to.global.u64 	%rd11, %rd6;
	cvta.to.global.u64 	%rd12, %rd7;
	mul.lo.s32 	%r21, %r11, %r3;
	cvt.s64.s32 	%rd13, %r21;
	add.s64 	%rd1, %rd9, %rd13;
	add.s64 	%rd2, %rd11, %rd13;
	add.s64 	%rd3, %rd12, %rd13;
	mul.lo.s32 	%r22, %r12, %r3;
	cvt.s64.s32 	%rd14, %r22;
	add.s64 	%rd4, %rd10, %rd14;
	add.s32 	%r23, %r28, 3;
	setp.lt.s32 	%p2, %r23, %r13;
	@%p2 bra 	$L__BB26_6;
	setp.ge.s32 	%p3, %r28, %r13;
	@%p3 bra 	$L__BB26_5;
	mul.lo.s32 	%r27, %r1, 12;
	mov.b32 	%r29, 1;
$L__BB26_4:
	add.s32 	%r25, %r29, -1;
	mul.wide.s32 	%rd15, %r28, 2;
	add.s64 	%rd16, %rd3, %rd15;
	add.s64 	%rd17, %rd2, %rd15;
	add.s64 	%rd18, %rd1, %rd15;
	ld.global.u16 	%rs1, [%rd18];
	mul.wide.s32 	%rd19, %r27, 2;
	add.s64 	%rd20, %rd4, %rd19;
	st.global.u16 	[%rd20], %rs1;
	ld.global.u16 	%rs2, [%rd17];
	st.global.u16 	[%rd20+2], %rs2;
	ld.global.u16 	%rs3, [%rd16];
	st.global.u16 	[%rd20+4], %rs3;
	setp.lt.u32 	%p4, %r25, 3;
	add.s32 	%r28, %r28, 1;
	setp.lt.s32 	%p5, %r28, %r13;
	and.pred  	%p6, %p4, %p5;
	add.s32 	%r29, %r29, 1;
	add.s32 	%r27, %r27, 3;
	@%p6 bra 	$L__BB26_4;
$L__BB26_5:
	ret;
$L__BB26_6:
	mul.wide.s32 	%rd21, %r28, 2;
	add.s64 	%rd22, %rd1, %rd21;
	ld.global.u16 	%rs4, [%rd22];
	mul.lo.s32 	%r26, %r1, 12;
	mul.wide.s32 	%rd23, %r26, 2;
	add.s64 	%rd24, %rd4, %rd23;
	st.global.u16 	[%rd24], %rs4;
	add.s64 	%rd25, %rd2, %rd21;
	ld.global.u16 	%rs5, [%rd25];
	st.global.u16 	[%rd24+2], %rs5;
	add.s64 	%rd26, %rd3, %rd21;
	ld.global.u16 	%rs6, [%rd26];
	st.global.u16 	[%rd24+4], %rs6;
	ld.global.u16 	%rs7, [%rd22+2];
	st.global.u16 	[%rd24+6], %rs7;
	ld.global.u16 	%rs8, [%rd25+2];
	st.global.u16 	[%rd24+8], %rs8;
	ld.global.u16 	%rs9, [%rd26+2];
	st.global.u16 	[%rd24+10], %rs9;
	ld.global.u16 	%rs10, [%rd22+4];
	st.global.u16 	[%rd24+12], %rs10;
	ld.global.u16 	%rs11, [%rd25+4];
	st.global.u16 	[%rd24+14], %rs11;
	ld.global.u16 	%rs12, [%rd26+4];
	st.global.u16 	[%rd24+16], %rs12;
	ld.global.u16 	%rs13, [%rd22+6];
	st.global.u16 	[%rd24+18], %rs13;
	ld.global.u16 	%rs14, [%rd25+6];
	st.global.u16 	[%rd24+20], %rs14;
	ld.global.u16 	%rs15, [%rd26+6];
	st.global.u16 	[%rd24+22], %rs15;
	bra.uni 	$L__BB26_5;

}
	// .globl	_Z31nppiCopy_PxCxR_kernel_optimizedIiLi3EEvPKT_S2_S2_iPS0_iii
.visible .entry _Z31nppiCopy_PxCxR_kernel_optimizedIiLi3EEvPKT_S2_S2_iPS0_iii(
	.param .u64 .ptr .align 1 _Z31nppiCopy_PxCxR_kernel_optimizedIiLi3EEvPKT_S2_S2_iPS0_iii_param_0,
	.param .u64 .ptr .align 1 _Z31nppiCopy_PxCxR_kernel_optimizedIiLi3EEvPKT_S2_S2_iPS0_iii_param_1,
	.param .u64 .ptr .align 1 _Z31nppiCopy_PxCxR_kernel_optimizedIiLi3EEvPKT_S2_S2_iPS0_iii_param_2,
	.param .u32 _Z31nppiCopy_PxCxR_kernel_optimizedIiLi3EEvPKT_S2_S2_iPS0_iii_param_3,
	.param .u64 .ptr .align 1 _Z31nppiCopy_PxCxR_kernel_optimizedIiLi3EEvPKT_S2_S2_iPS0_iii_param_4,
	.param .u32 _Z31nppiCopy_PxCxR_kernel_optimizedIiLi3EEvPKT_S2_S2_iPS0_iii_param_5,
	.param .u32 _Z31nppiCopy_PxCxR_kernel_optimizedIiLi3EEvPKT_S2_S2_iPS0_iii_param_6,
	.param .u32 _Z31nppiCopy_PxCxR_kernel_optimizedIiLi3EEvPKT_S2_S2_iPS0_iii_param_7
)
{
	.reg .pred 	%p<7>;
	.reg .b32 	%r<45>;
	.reg .b64 	%rd<27>;

	ld.param.u64 	%rd5, [_Z31nppiCopy_PxCxR_kernel_optimizedIiLi3EEvPKT_S2_S2_iPS0_iii_param_0];
	ld.param.u64 	%rd6, [_Z31nppiCopy_PxCxR_kernel_optimizedIiLi3EEvPKT_S2_S2_iPS0_iii_param_1];
	ld.param.u64 	%rd7, [_Z31nppiCopy_PxCxR_kernel_optimizedIiLi3EEvPKT_S2_S2_iPS0_iii_param_2];
	ld.param.u32 	%r11, [_Z31nppiCopy_PxCxR_kernel_optimizedIiLi3EEvPKT_S2_S2_iPS0_iii_param_3];
	ld.param.u64 	%rd8, [_Z31nppiCopy_PxCxR_kernel_optimizedIiLi3EEvPKT_S2_S2_iPS0_iii_param_4];
	ld.param.u32 	%r12, [_Z31nppiCopy_PxCxR_kernel_optimizedIiLi3EEvPKT_S2_S2_iPS0_iii_param_5];
	ld.param.u32 	%r13, [_Z31nppiCopy_PxCxR_kernel_optimizedIiLi3EEvPKT_S2_S2_iPS0_iii_param_6];
	ld.param.u32 	%r14, [_Z31nppiCopy_PxCxR_kernel_optimizedIiLi3EEvPKT_S2_S2_iPS0_iii_param_7];
	mov.u32 	%r15, %ctaid.x;
	mov.u32 	%r16, %ntid.x;
	mov.u32 	%r17, %tid.x;
	mad.lo.s32 	%r1, %r15, %r16, %r17;
	shl.b32 	%r43, %r1, 2;
	mov.u32 	%r18, %ctaid.y;
	mov.u32 	%r19, %ntid.y;
	mov.u32 	%r20, %tid.y;
	mad.lo.s32 	%r3, %r18, %r19, %r20;
	setp.ge.s32 	%p1, %r3, %r14;
	@%p1 bra 	$L__BB27_5;
	cvta.to.global.u64 	%rd9, %rd5;
	cvta.to.global.u64 	%rd10, %rd8;
	cvta.to.global.u64 	%rd11, %rd6;
	cvta.to.global.u64 	%rd12, %rd7;
	mul.lo.s32 	%r21, %r11, %r3;
	cvt.s64.s32 	%rd13, %r21;
	add.s64 	%rd1, %rd9, %rd13;
	add.s64 	%rd2, %rd11, %rd13;
	add.s64 	%rd3, %rd12, %rd13;
	mul.lo.s32 	%r22, %r12, %r3;
	cvt.s64.s32 	%rd14, %r22;
	add.s64 	%rd4, %rd10, %rd14;
	add.s32 	%r23, %r43, 3;
	setp.lt.s32 	%p2, %r23, %r13;
	@%p2 bra 	$L__BB27_6;
	setp.ge.s32 	%p3, %r43, %r13;
	@%p3 bra 	$L__BB27_5;
	mul.lo.s32 	%r42, %r1, 12;
	mov.b32 	%r44, 1;
$L__BB27_4:
	add.s32 	%r25, %r44, -1;
	mul.wide.s32 	%rd15, %r43, 4;
	add.s64 	%rd16, %rd3, %rd15;
	add.s64 	%rd17, %rd2, %rd15;
	add.s64 	%rd18, %rd1, %rd15;
	ld.global.u32 	%r26, [%rd18];
	mul.wide.s32 	%rd19, %r42, 4;
	add.s64 	%rd20, %rd4, %rd19;
	st.global.u32 	[%rd20], %r26;
	ld.global.u32 	%r27, [%rd17];
	st.global.u32 	[%rd20+4], %r27;
	ld.global.u32 	%r28, [%rd16];
	st.global.u32 	[%rd20+8], %r28;
	setp.lt.u32 	%p4, %r25, 3;
	add.s32 	%r43, %r43, 1;
	setp.lt.s32 	%p5, %r43, %r13;
	and.pred  	%p6, %p4, %p5;
	add.s32 	%r44, %r44, 1;
	add.s32 	%r42, %r42, 3;
	@%p6 bra 	$L__BB27_4;
$L__BB27_5:
	ret;
$L__BB27_6:
	mul.wide.s32 	%rd21, %r43, 4;
	add.s64 	%rd22, %rd1, %rd21;
	ld.global.u32 	%r29, [%rd22];
	mul.lo.s32 	%r30, %r1, 12;
	mul.wide.s32 	%rd23, %r30, 4;
	add.s64 	%rd24, %rd4, %rd23;
	st.global.u32 	[%rd24], %r29;
	add.s64 	%rd25, %rd2, %rd21;
	ld.global.u32 	%r31, [%rd25];
	st.global.u32 	[%rd24+4], %r31;
	add.s64 	%rd26, %rd3, %rd21;
	ld.global.u32 	%r32, [%rd26];
	st.global.u32 	[%rd24+8], %r32;
	ld.global.u32 	%r33, [%rd22+4];
	st.global.u32 	[%rd24+12], %r33;
	ld.global.u32 	%r34, [%rd25+4];
	st.global.u32 	[%rd24+16], %r34;
	ld.global.u32 	%r35, [%rd26+4];
	st.global.u32 	[%rd24+20], %r35;
	ld.global.u32 	%r36, [%rd22+8];
	st.global.u32 	[%rd24+24], %r36;
	ld.global.u32 	%r37, [%rd25+8];
	st.global.u32 	[%rd24+28], %r37;
	ld.global.u32 	%r38, [%rd26+8];
	st.global.u32 	[%rd24+32], %r38;
	ld.global.u32 	%r39, [%rd22+12];
	st.global.u32 	[%rd24+36], %r39;
	ld.global.u32 	%r40, [%rd25+12];
	st.global.u32 	[%rd24+40], %r40;
	ld.global.u32 	%r41, [%rd26+12];
	st.global.u32 	[%rd24+44], %r41;
	bra.uni 	$L__BB27_5;

}
	// .globl	_Z31nppiCopy_PxCxR_kernel_optimizedIfLi3EEvPKT_S2_S2_iPS0_iii
.visible .entry _Z31nppiCopy_PxCxR_kernel_optimizedIfLi3EEvPKT_S2_S2_iPS0_iii(
	.param .u64 .ptr .align 1 _Z31nppiCopy_PxCxR_kernel_optimizedIfLi3EEvPKT_S2_S2_iPS0_iii_param_0,
	.param .u64 .ptr .align 1 _Z31nppiCopy_PxCxR_kernel_optimizedIfLi3EEvPKT_S2_S2_iPS0_iii_param_1,
	.param .u64 .ptr .align 1 _Z31nppiCopy_PxCxR_kernel_optimizedIfLi3EEvPKT_S2_S2_iPS0_iii_param_2,
	.param .u32 _Z31nppiCopy_PxCxR_kernel_optimizedIfLi3EEvPKT_S2_S2_iPS0_iii_param_3,
	.param .u64 .ptr .align 1 _Z31nppiCopy_PxCxR_kernel_optimizedIfLi3EEvPKT_S2_S2_iPS0_iii_param_4,
	.param .u32 _Z31nppiCopy_PxCxR_kernel_optimizedIfLi3EEvPKT_S2_S2_iPS0_iii_param_5,
	.param .u32 _Z31nppiCopy_PxCxR_kernel_optimizedIfLi3EEvPKT_S2_S2_iPS0_iii_param_6,
	.param .u32 _Z31nppiCopy_PxCxR_kernel_optimizedIfLi3EEvPKT_S2_S2_iPS0_iii_param_7
)
{
	.reg .pred 	%p<7>;
	.reg .b32 	%r<30>;
	.reg .b32 	%f<16>;
	.reg .b64 	%rd<27>;

	ld.param.u64 	%rd5, [_Z31nppiCopy_PxCxR_kernel_optimizedIfLi3EEvPKT_S2_S2_iPS0_iii_param_0];
	ld.param.u64 	%rd6, [_Z31nppiCopy_PxCxR_kernel_optimizedIfLi3EEvPKT_S2_S2_iPS0_iii_param_1];
	ld.param.u64 	%rd7, [_Z31nppiCopy_PxCxR_kernel_optimizedIfLi3EEvPKT_S2_S2_iPS0_iii_param_2];
	ld.param.u32 	%r11, [_Z31nppiCopy_PxCxR_kernel_optimizedIfLi3EEvPKT_S2_S2_iPS0_iii_param_3];
	ld.param.u64 	%rd8, [_Z31nppiCopy_PxCxR_kernel_optimizedIfLi3EEvPKT_S2_S2_iPS0_iii_param_4];
	ld.param.u32 	%r12, [_Z31nppiCopy_PxCxR_kernel_optimizedIfLi3EEvPKT_S2_S2_iPS0_iii_param_5];
	ld.param.u32 	%r13, [_Z31nppiCopy_PxCxR_kernel_optimizedIfLi3EEvPKT_S2_S2_iPS0_iii_param_6];
	ld.param.u32 	%r14, [_Z31nppiCopy_PxCxR_kernel_optimizedIfLi3EEvPKT_S2_S2_iPS0_iii_param_7];
	mov.u32 	%r15, %ctaid.x;
	mov.u32 	%r16, %ntid.x;
	mov.u32 	%r17, %tid.x;
	mad.lo.s32 	%r1, %r15, %r16, %r17;
	shl.b32 	%r28, %r1, 2;
	mov.u32 	%r18, %ctaid.y;
	mov.u32 	%r19, %ntid.y;
	mov.u32 	%r20, %tid.y;
	mad.lo.s32 	%r3, %r18, %r19, %r20;
	setp.ge.s32 	%p1, %r3, %r14;
	@%p1 bra 	$L__BB28_5;
	cvta.to.global.u64 	%rd9, %rd5;
	cvta.to.global.u64 	%rd10, %rd8;
	cvta.to.global.u64 	%rd11, %rd6;
	cvta.to.global.u64 	%rd12, %rd7;
	mul.lo.s32 	%r21, %r11, %r3;
	cvt.s64.s32 	%rd13, %r21;
	add.s64 	%rd1, %rd9, %rd13;
	add.s64 	%rd2, %rd11, %rd13;
	add.s64 	%rd3, %rd12, %rd13;
	mul.lo.s32 	%r22, %r12, %r3;
	cvt.s64.s32 	%rd14, %r22;
	add.s64 	%rd4, %rd10, %rd14;
	add.s32 	%r23, %r28, 3;
	setp.lt.s32 	%p2, %r23, %r13;
	@%p2 bra 	$L__BB28_6;
	setp.ge.s32 	%p3, %r28, %r13;
	@%p3 bra 	$L__BB28_5;
	mul.lo.s32 	%r27, %r1, 12;
	mov.b32 	%r29, 1;
$L__BB28_4:
	add.s32 	%r25, %r29, -1;
	mul.wide.s32 	%rd15, %r28, 4;
	add.s64 	%rd16, %rd3, %rd15;
	add.s64 	%rd17, %rd2, %rd15;
	add.s64 	%rd18, %rd1, %rd15;
	ld.global.f32 	%f1, [%rd18];
	mul.wide.s32 	%rd19, %r27, 4;
	add.s64 	%rd20, %rd4, %rd19;
	st.global.f32 	[%rd20], %f1;
	ld.global.f32 	%f2, [%rd17];
	st.global.f32 	[%rd20+4], %f2;
	ld.global.f32 	%f3, [%rd16];
	st.global.f32 	[%rd20+8], %f3;
	setp.lt.u32 	%p4, %r25, 3;
	add.s32 	%r28, %r28, 1;
	setp.lt.s32 	%p5, %r28, %r13;
	and.pred  	%p6, %p4, %p5;
	add.s32 	%r29, %r29, 1;
	add.s32 	%r27, %r27, 3;
	@%p6 bra 	$L__BB28_4;
$L__BB28_5:
	ret;
$L__BB28_6:
	mul.wide.s32 	%rd21, %r28, 4;
	add.s64 	%rd22, %rd1, %rd21;
	ld.global.f32 	%f4, [%rd22];
	mul.lo.s32 	%r26, %r1, 12;
	mul.wide.s32 	%rd23, %r26, 4;
	add.s64 	%rd24, %rd4, %rd23;
	st.global.f32 	[%rd24], %f4;
	add.s64 	%rd25, %rd2, %rd21;
	ld.global.f32 	%f5, [%rd25];
	st.global.f32 	[%rd24+4], %f5;
	add.s64 	%rd26, %rd3, %rd21;
	ld.global.f32 	%f6, [%rd26];
	st.global.f32 	[%rd24+8], %f6;
	ld.global.f32 	%f7, [%rd22+4];
	st.global.f32 	[%rd24+12], %f7;
	ld.global.f32 	%f8, [%rd25+4];
	st.global.f32 	[%rd24+16], %f8;
	ld.global.f32 	%f9, [%rd26+4];
	st.global.f32 	[%rd24+20], %f9;
	ld.global.f32 	%f10, [%rd22+8];
	st.global.f32 	[%rd24+24], %f10;
	ld.global.f32 	%f11, [%rd25+8];
	st.global.f32 	[%rd24+28], %f11;
	ld.global.f32 	%f12, [%rd26+8];
	st.global.f32 	[%rd24+32], %f12;
	ld.global.f32 	%f13, [%rd22+12];
	st.global.f32 	[%rd24+36], %f13;
	ld.global.f32 	%f14, [%rd25+12];
	st.global.f32 	[%rd24+40], %f14;
	ld.global.f32 	%f15, [%rd26+12];
	st.global.f32 	[%rd24+44], %f15;
	bra.uni 	$L__BB28_5;

}
	// .globl	_Z21nppiCopy_PxCxR_kernelIhLi4EEvPKPT_iS1_iii
.visible .entry _Z21nppiCopy_PxCxR_kernelIhLi4EEvPKPT_iS1_iii(
	.param .u64 .ptr .align 1 _Z21nppiCopy_PxCxR_kernelIhLi4EEvPKPT_iS1_iii_param_0,
	.param .u32 _Z21nppiCopy_PxCxR_kernelIhLi4EEvPKPT_iS1_iii_param_1,
	.param .u64 .ptr .align 1 _Z21nppiCopy_PxCxR_kernelIhLi4EEvPKPT_iS1_iii_param_2,
	.param .u32 _Z21nppiCopy_PxCxR_kernelIhLi4EEvPKPT_iS1_iii_param_3,
	.param .u32 _Z21nppiCopy_PxCxR_kernelIhLi4EEvPKPT_iS1_iii_param_4,
	.param .u32 _Z21nppiCopy_PxCxR_kernelIhLi4EEvPKPT_iS1_iii_param_5
)
{
	.reg .pred 	%p<4>;
	.reg .b16 	%rs<5>;
	.reg .b32 	%r<18>;
	.reg .b64 	%rd<24>;

	ld.param.u64 	%rd1, [_Z21nppiCopy_PxCxR_kernelIhLi4EEvPKPT_iS1_iii_param_0];
	ld.param.u32 	%r3, [_Z21nppiCopy_PxCxR_kernelIhLi4EEvPKPT_iS1_iii_param_1];
	ld.param.u64 	%rd2, [_Z21nppiCopy_PxCxR_kernelIhLi4EEvPKPT_iS1_iii_param_2];
	ld.param.u32 	%r4, [_Z21nppiCopy_PxCxR_kernelIhLi4EEvPKPT_iS1_iii_param_3];
	ld.param.u32 	%r5, [_Z21nppiCopy_PxCxR_kernelIhLi4EEvPKPT_iS1_iii_param_4];
	ld.param.u32 	%r6, [_Z21nppiCopy_PxCxR_kernelIhLi4EEvPKPT_iS1_iii_param_5];
	mov.u32 	%r8, %ctaid.x;
	mov.u32 	%r9, %ntid.x;
	mov.u32 	%r10, %tid.x;
	mad.lo.s32 	%r1, %r8, %r9, %r10;
	mov.u32 	%r11, %ctaid.y;
	mov.u32 	%r12, %ntid.y;
	mov.u32 	%r13, %tid.y;
	mad.lo.s32 	%r14, %r11, %r12, %r13;
	setp.ge.s32 	%p1, %r1, %r5;
	setp.ge.s32 	%p2, %r14, %r6;
	or.pred  	%p3, %p1, %p2;
	@%p3 bra 	$L__BB29_2;
	cvta.to.global.u64 	%rd3, %rd1;
	cvta.to.global.u64 	%rd4, %rd2;
	mul.lo.s32 	%r15, %r4, %r14;
	mul.lo.s32 	%r16, %r3, %r14;
	cvt.s64.s32 	%rd5, %r16;
	cvt.s64.s32 	%rd6, %r1;
	add.s64 	%rd7, %rd5, %rd6;
	shl.b32 	%r17, %r1, 2;
	cvt.s64.s32 	%rd8, %r15;
	ld.global.u64 	%rd9, [%rd3];
	cvta.to.global.u64 	%rd10, %rd9;
	add.s64 	%rd11, %rd10, %rd7;
	ld.global.u8 	%rs1, [%rd11];
	cvt.s64.s32 	%rd12, %r17;
	add.s64 	%rd13, %rd12, %rd8;
	add.s64 	%rd14, %rd4, %rd13;
	st.global.u8 	[%rd14], %rs1;
	ld.global.u64 	%rd15, [%rd3+8];
	cvta.to.global.u64 	%rd16, %rd15;
	add.s64 	%rd17, %rd16, %rd7;
	ld.global.u8 	%rs2, [%rd17];
	st.global.u8 	[%rd14+1], %rs2;
	ld.global.u64 	%rd18, [%rd3+16];
	cvta.to.global.u64 	%rd19, %rd18;
	add.s64 	%rd20, %rd19, %rd7;
	ld.global.u8 	%rs3, [%rd20];
	st.global.u8 	[%rd14+2], %rs3;
	ld.global.u64 	%rd21, [%rd3+24];
	cvta.to.global.u64 	%rd22, %rd21;
	add.s64 	%rd23, %rd22, %rd7;
	ld.global.u8 	%rs4, [%rd23];
	st.global.u8 	[%rd14+3], %rs4;
$L__BB29_2:
	ret;

}
	// .globl	_Z21nppiCopy_PxCxR_kernelItLi4EEvPKPT_iS1_iii
.visible .entry _Z21nppiCopy_PxCxR_kernelItLi4EEvPKPT_iS1_iii(
	.param .u64 .ptr .align 1 _Z21nppiCopy_PxCxR_kernelItLi4EEvPKPT_iS1_iii_param_0,
	.param .u32 _Z21nppiCopy_PxCxR_kernelItLi4EEvPKPT_iS1_iii_param_1,
	.param .u64 .ptr .align 1 _Z21nppiCopy_PxCxR_kernelItLi4EEvPKPT_iS1_iii_param_2,
	.param .u32 _Z21nppiCopy_PxCxR_kernelItLi4EEvPKPT_iS1_iii_param_3,
	.param .u32 _Z21nppiCopy_PxCxR_kernelItLi4EEvPKPT_iS1_iii_param_4,
	.param .u32 _Z21nppiCopy_PxCxR_kernelItLi4EEvPKPT_iS1_iii_param_5
)
{
	.reg .pred 	%p<4>;
	.reg .b16 	%rs<5>;
	.reg .b32 	%r<18>;
	.reg .b64 	%rd<27>;

	ld.param.u64 	%rd1, [_Z21nppiCopy_PxCxR_kernelItLi4EEvPKPT_iS1_iii_param_0];
	ld.param.u32 	%r3, [_Z21nppiCopy_PxCxR_kernelItLi4EEvPKPT_iS1_iii_param_1];
	ld.param.u64 	%rd2, [_Z21nppiCopy_PxCxR_kernelItLi4EEvPKPT_iS1_iii_param_2];
	ld.param.u32 	%r4, [_Z21nppiCopy_PxCxR_kernelItLi4EEvPKPT_iS1_iii_param_3];
	ld.param.u32 	%r5, [_Z21nppiCopy_PxCxR_kernelItLi4EEvPKPT_iS1_iii_param_4];
	ld.param.u32 	%r6, [_Z21nppiCopy_PxCxR_kernelItLi4EEvPKPT_iS1_iii_param_5];
	mov.u32 	%r8, %ctaid.x;
	mov.u32 	%r9, %ntid.x;
	mov.u32 	%r10, %tid.x;
	mad.lo.s32 	%r1, %r8, %r9, %r10;
	mov.u32 	%r11, %ctaid.y;
	mov.u32 	%r12, %ntid.y;
	mov.u32 	%r13, %tid.y;
	mad.lo.s32 	%r14, %r11, %r12, %r13;
	setp.ge.s32 	%p1, %r1, %r5;
	setp.ge.s32 	%p2, %r14, %r6;
	or.pred  	%p3, %p1, %p2;
	@%p3 bra 	$L__BB30_2;
	cvta.to.global.u64 	%rd3, %rd1;
	cvta.to.global.u64 	%rd4, %rd2;
	mul.lo.s32 	%r15, %r4, %r14;
	cvt.s64.s32 	%rd5, %r15;
	add.s64 	%rd6, %rd4, %rd5;
	mul.lo.s32 	%r16, %r3, %r14;
	shl.b32 	%r17, %r1, 2;
	cvt.s64.s32 	%rd7, %r16;
	ld.global.u64 	%rd8, [%rd3];
	cvta.to.global.u64 	%rd9, %rd8;
	add.s64 	%rd10, %rd9, %rd7;
	mul.wide.s32 	%rd11, %r1, 2;
	add.s64 	%rd12, %rd10, %rd11;
	ld.global.u16 	%rs1, [%rd12];
	mul.wide.s32 	%rd13, %r17, 2;
	add.s64 	%rd14, %rd6, %rd13;
	st.global.u16 	[%rd14], %rs1;
	ld.global.u64 	%rd15, [%rd3+8];
	cvta.to.global.u64 	%rd16, %rd15;
	add.s64 	%rd17, %rd16, %rd7;
	add.s64 	%rd18, %rd17, %rd11;
	ld.global.u16 	%rs2, [%rd18];
	st.global.u16 	[%rd14+2], %rs2;
	ld.global.u64 	%rd19, [%rd3+16];
	cvta.to.global.u64 	%rd20, %rd19;
	add.s64 	%rd21, %rd20, %rd7;
	add.s64 	%rd22, %rd21, %rd11;
	ld.global.u16 	%rs3, [%rd22];
	st.global.u16 	[%rd14+4], %rs3;
	ld.global.u64 	%rd23, [%rd3+24];
	cvta.to.global.u64 	%rd24, %rd23;
	add.s64 	%rd25, %rd24, %rd7;
	add.s64 	%rd26, %rd25, %rd11;
	ld.global.u16 	%rs4, [%rd26];
	st.global.u16 	[%rd14+6], %rs4;
$L__BB30_2:
	ret;

}
	// .globl	_Z21nppiCopy_PxCxR_kernelIfLi4EEvPKPT_iS1_iii
.visible .entry _Z21nppiCopy_PxCxR_kernelIfLi4EEvPKPT_iS1_iii(
	.param .u64 .ptr .align 1 _Z21nppiCopy_PxCxR_kernelIfLi4EEvPKPT_iS1_iii_param_0,
	.param .u32 _Z21nppiCopy_PxCxR_kernelIfLi4EEvPKPT_iS1_iii_param_1,
	.param .u64 .ptr .align 1 _Z21nppiCopy_PxCxR_kernelIfLi4EEvPKPT_iS1_iii_param_2,
	.param .u32 _Z21nppiCopy_PxCxR_kernelIfLi4EEvPKPT_iS1_iii_param_3,
	.param .u32 _Z21nppiCopy_PxCxR_kernelIfLi4EEvPKPT_iS1_iii_param_4,
	.param .u32 _Z21nppiCopy_PxCxR_kernelIfLi4EEvPKPT_iS1_iii_param_5
)
{
	.reg .pred 	%p<4>;
	.reg .b32 	%r<18>;
	.reg .b32 	%f<5>;
	.reg .b64 	%rd<27>;

	ld.param.u64 	%rd1, [_Z21nppiCopy_PxCxR_kernelIfLi4EEvPKPT_iS1_iii_param_0];
	ld.param.u32 	%r3, [_Z21nppiCopy_PxCxR_kernelIfLi4EEvPKPT_iS1_iii_param_1];
	ld.param.u64 	%rd2, [_Z21nppiCopy_PxCxR_kernelIfLi4EEvPKPT_iS1_iii_param_2];
	ld.param.u32 	%r4, [_Z21nppiCopy_PxCxR_kernelIfLi4EEvPKPT_iS1_iii_param_3];
	ld.param.u32 	%r5, [_Z21nppiCopy_PxCxR_kernelIfLi4EEvPKPT_iS1_iii_param_4];
	ld.param.u32 	%r6, [_Z21nppiCopy_PxCxR_kernelIfLi4EEvPKPT_iS1_iii_param_5];
	mov.u32 	%r8, %ctaid.x;
	mov.u32 	%r9, %ntid.x;
	mov.u32 	%r10, %tid.x;
	mad.lo.s32 	%r1, %r8, %r9, %r10;
	mov.u32 	%r11, %ctaid.y;
	mov.u32 	%r12, %ntid.y;
	mov.u32 	%r13, %tid.y;
	mad.lo.s32 	%r14, %r11, %r12, %r13;
	setp.ge.s32 	%p1, %r1, %r5;
	setp.ge.s32 	%p2, %r14, %r6;
	or.pred  	%p3, %p1, %p2;
	@%p3 bra 	$L__BB31_2;
	cvta.to.global.u64 	%rd3, %rd1;
	cvta.to.global.u64 	%rd4, %rd2;
	mul.lo.s32 	%r15, %r4, %r14;
	cvt.s64.s32 	%rd5, %r15;
	add.s64 	%rd6, %rd4, %rd5;
	mul.lo.s32 	%r16, %r3, %r14;
	shl.b32 	%r17, %r1, 2;
	cvt.s64.s32 	%rd7, %r16;
	ld.global.u64 	%rd8, [%rd3];
	cvta.to.global.u64 	%rd9, %rd8;
	add.s64 	%rd10, %rd9, %rd7;
	mul.wide.s32 	%rd11, %r1, 4;
	add.s64 	%rd12, %rd10, %rd11;
	ld.global.f32 	%f1, [%rd12];
	mul.wide.s32 	%rd13, %r17, 4;
	add.s64 	%rd14, %rd6, %rd13;
	st.global.f32 	[%rd14], %f1;
	ld.global.u64 	%rd15, [%rd3+8];
	cvta.to.global.u64 	%rd16, %rd15;
	add.s64 	%rd17, %rd16, %rd7;
	add.s64 	%rd18, %rd17, %rd11;
	ld.global.f32 	%f2, [%rd18];
	st.global.f32 	[%rd14+4], %f2;
	ld.global.u64 	%rd19, [%rd3+16];
	cvta.to.global.u64 	%rd20, %rd19;
	add.s64 	%rd21, %rd20, %rd7;
	add.s64 	%rd22, %rd21, %rd11;
	ld.global.f32 	%f3, [%rd22];
	st.global.f32 	[%rd14+8], %f3;
	ld.global.u64 	%rd23, [%rd3+24];
	cvta.to.global.u64 	%rd24, %rd23;
	add.s64 	%rd25, %rd24, %rd7;
	add.s64 	%rd26, %rd25, %rd11;
	ld.global.f32 	%f4, [%rd26];
	st.global.f32 	[%rd14+12], %f4;
$L__BB31_2:
	ret;

}


// ===== COMPILED SASS (sm_100) =====

	.target	sm_100

	.elftype	@"ET_EXEC"


//--------------------- .note.nv.tkinfo           --------------------------
	.section	.note.nv.tkinfo,"",@"SHT_NOTE"
	.sectionflags	@"SHF_NOTE_NV_TKINFO"
	.tkinfo
        /*0018*/ 	.word	0x00000002
        /*0030*/ 	.string	""
        /*0030*/ 	.string	"ptxas"
        /*0030*/ 	.string	"Cuda compilation tools, release 13.0, V13.0.88"
        /*0030*/ 	.string	"Build cuda_13.0.r13.0/compiler.36424714_0"
        /*0030*/ 	.string	"-arch sm_100 -m 64 "



//--------------------- .note.nv.cuinfo           --------------------------
	.section	.note.nv.cuinfo,"",@"SHT_NOTE"
	.sectionflags	@"SHF_NOTE_NV_CUINFO"
        /*0018*/ 	.short	0x0002
        /*001a*/ 	.short	0x0064
        /*001c*/ 	.short	0x0082
	.zero		2


//--------------------- .nv.info                  --------------------------
	.section	.nv.info,"",@"SHT_CUDA_INFO"
	.align	4


	//----- nvinfo : EIATTR_REGCOUNT
	.align		4
        /*0000*/ 	.byte	0x04, 0x2f
        /*0002*/ 	.short	(.L_1 - .L_0)
	.align		4
.L_0:
        /*0004*/ 	.word	index@(_Z33nppiCopy_8u_C4R_vectorized_kernelPKhiPhiii)
        /*0008*/ 	.word	0x0000000a


	//----- nvinfo : EIATTR_FRAME_SIZE
	.align		4
.L_1:
        /*000c*/ 	.byte	0x04, 0x11
        /*000e*/ 	.short	(.L_3 - .L_2)
	.align		4
.L_2:
        /*0010*/ 	.word	index@(_Z33nppiCopy_8u_C4R_vectorized_kernelPKhiPhiii)
        /*0014*/ 	.word	0x00000000


	//----- nvinfo : EIATTR_REGCOUNT
	.align		4
.L_3:
        /*0018*/ 	.byte	0x04, 0x2f
        /*001a*/ 	.short	(.L_5 - .L_4)
	.align		4
.L_4:
        /*001c*/ 	.word	index@(_Z15nppiCopy_kernelIhLi1EEvPKT_iPS0_iii)
        /*0020*/ 	.word	0x00000009


	//----- nvinfo : EIATTR_FRAME_SIZE
	.align		4
.L_5:
        /*0024*/ 	.byte	0x04, 0x11
        /*0026*/ 	.short	(.L_7 - .L_6)
	.align		4
.L_6:
        /*0028*/ 	.word	index@(_Z15nppiCopy_kernelIhLi1EEvPKT_iPS0_iii)
        /*002c*/ 	.word	0x00000000


	//----- nvinfo : EIATTR_REGCOUNT
	.align		4
.L_7:
        /*0030*/ 	.byte	0x04, 0x2f
        /*0032*/ 	.short	(.L_9 - .L_8)
	.align		4
.L_8:
        /*0034*/ 	.word	index@(_Z15nppiCopy_kernelIhLi3EEvPKT_iPS0_iii)
        /*0038*/ 	.word	0x0000000e


	//----- nvinfo : EIATTR_FRAME_SIZE
	.align		4
.L_9:
        /*003c*/ 	.byte	0x04, 0x11
        /*003e*/ 	.short	(.L_11 - .L_10)
	.align		4
.L_10:
        /*0040*/ 	.word	index@(_Z15nppiCopy_kernelIhLi3EEvPKT_iPS0_iii)
        /*0044*/ 	.word	0x00000000


	//----- nvinfo : EIATTR_REGCOUNT
	.align		4
.L_11:
        /*0048*/ 	.byte	0x04, 0x2f
        /*004a*/ 	.short	(.L_13 - .L_12)
	.align		4
.L_12:
        /*004c*/ 	.word	index@(_Z15nppiCopy_kernelIhLi4EEvPKT_iPS0_iii)
        /*0050*/ 	.word	0x00000010


	//----- nvinfo : EIATTR_FRAME_SIZE
	.align		4
.L_13:
        /*0054*/ 	.byte	0x04, 0x11
        /*0056*/ 	.short	(.L_15 - .L_14)
	.align		4
.L_14:
        /*0058*/ 	.word	index@(_Z15nppiCopy_kernelIhLi4EEvPKT_iPS0_iii)
        /*005c*/ 	.word	0x00000000


	//----- nvinfo : EIATTR_REGCOUNT
	.align		4
.L_15:
        /*0060*/ 	.byte	0x04, 0x2f
        /*0062*/ 	.short	(.L_17 - .L_16)
	.align		4
.L_16:
        /*0064*/ 	.word	index@(_Z15nppiCopy_kernelItLi1EEvPKT_iPS0_iii)
        /*0068*/ 	.word	0x0000000a


	//----- nvinfo : EIATTR_FRAME_SIZE
	.align		4
.L_17:
        /*006c*/ 	.byte	0x04, 0x11
        /*006e*/ 	.short	(.L_19 - .L_18)
	.align		4
.L_18:
        /*0070*/ 	.word	index@(_Z15nppiCopy_kernelItLi1EEvPKT_iPS0_iii)
        /*0074*/ 	.word	0x00000000


	//----- nvinfo : EIATTR_REGCOUNT
	.align		4
.L_19:
        /*0078*/ 	.byte	0x04, 0x2f
        /*007a*/ 	.short	(.L_21 - .L_20)
	.align		4
.L_20:
        /*007c*/ 	.word	index@(_Z15nppiCopy_kernelItLi3EEvPKT_iPS0_iii)
        /*0080*/ 	.word	0x0000000e


	//----- nvinfo : EIATTR_FRAME_SIZE
	.align		4
.L_21:
        /*0084*/ 	.byte	0x04, 0x11
        /*0086*/ 	.short	(.L_23 - .L_22)
	.align		4
.L_22:
        /*0088*/ 	.word	index@(_Z15nppiCopy_kernelItLi3EEvPKT_iPS0_iii)
        /*008c*/ 	.word	0x00000000


	//----- nvinfo : EIATTR_REGCOUNT
	.align		4
.L_23:
        /*0090*/ 	.byte	0x04, 0x2f
        /*0092*/ 	.short	(.L_25 - .L_24)
	.align		4
.L_24:
        /*0094*/ 	.word	index@(_Z15nppiCopy_kernelItLi4EEvPKT_iPS0_iii)
        /*0098*/ 	.word	0x00000010


	//----- nvinfo : EIATTR_FRAME_SIZE
	.align		4
.L_25:
        /*009c*/ 	.byte	0x04, 0x11
        /*009e*/ 	.short	(.L_27 - .L_26)
	.align		4
.L_26:
        /*00a0*/ 	.word	index@(_Z15nppiCopy_kernelItLi4EEvPKT_iPS0_iii)
        /*00a4*/ 	.word	0x00000000


	//----- nvinfo : EIATTR_REGCOUNT
	.align		4
.L_27:
        /*00a8*/ 	.byte	0x04, 0x2f
        /*00aa*/ 	.short	(.L_29 - .L_28)
	.align		4
.L_28:
        /*00ac*/ 	.word	index@(_Z15nppiCopy_kernelIsLi1EEvPKT_iPS0_iii)
        /*00b0*/ 	.word	0x0000000a


	//----- nvinfo : EIATTR_FRAME_SIZE
	.align		4
.L_29:
        /*00b4*/ 	.byte	0x04, 0x11
        /*00b6*/ 	.short	(.L_31 - .L_30)
	.align		4
.L_30:
        /*00b8*/ 	.word	index@(_Z15nppiCopy_kernelIsLi1EEvPKT_iPS0_iii)
        /*00bc*/ 	.word	0x00000000


	//----- nvinfo : EIATTR_REGCOUNT
	.align		4
.L_31:
        /*00c0*/ 	.byte	0x04, 0x2f
        /*00c2*/ 	.short	(.L_33 - .L_32)
	.align		4
.L_32:
        /*00c4*/ 	.word	index@(_Z15nppiCopy_kernelIsLi3EEvPKT_iPS0_iii)
        /*00c8*/ 	.word	0x0000000e


	//----- nvinfo : EIATTR_FRAME_SIZE
	.align		4
.L_33:
        /*00cc*/ 	.byte	0x04, 0x11
        /*00ce*/ 	.short	(.L_35 - .L_34)
	.align		4
.L_34:
        /*00d0*/ 	.word	index@(_Z15nppiCopy_kernelIsLi3EEvPKT_iPS0_iii)
        /*00d4*/ 	.word	0x00000000


	//----- nvinfo : EIATTR_REGCOUNT
	.align		4
.L_35:
        /*00d8*/ 	.byte	0x04, 0x2f
        /*00da*/ 	.short	(.L_37 - .L_36)
	.align		4
.L_36:
        /*00dc*/ 	.word	index@(_Z15nppiCopy_kernelIsLi4EEvPKT_iPS0_iii)
        /*00e0*/ 	.word	0x00000010


	//----- nvinfo : EIATTR_FRAME_SIZE
	.align		4
.L_37:
        /*00e4*/ 	.byte	0x04, 0x11
        /*00e6*/ 	.short	(.L_39 - .L_38)
	.align		4
.L_38:
        /*00e8*/ 	.word	index@(_Z15nppiCopy_kernelIsLi4EEvPKT_iPS0_iii)
        /*00ec*/ 	.word	0x00000000


	//----- nvinfo : EIATTR_REGCOUNT
	.align		4
.L_39:
        /*00f0*/ 	.byte	0x04, 0x2f
        /*00f2*/ 	.short	(.L_41 - .L_40)
	.align		4
.L_40:
        /*00f4*/ 	.word	index@(_Z15nppiCopy_kernelIiLi1EEvPKT_iPS0_iii)
        /*00f8*/ 	.word	0x0000000a


	//----- nvinfo : EIATTR_FRAME_SIZE
	.align		4
.L_41:
        /*00fc*/ 	.byte	0x04, 0x11
        /*00fe*/ 	.short	(.L_43 - .L_42)
	.align		4
.L_42:
        /*0100*/ 	.word	index@(_Z15nppiCopy_kernelIiLi1EEvPKT_iPS0_iii)
        /*0104*/ 	.word	0x00000000


	//----- nvinfo : EIATTR_REGCOUNT
	.align		4
.L_43:
        /*0108*/ 	.byte	0x04, 0x2f
        /*010a*/ 	.short	(.L_45 - .L_44)
	.align		4
.L_44:
        /*010c*/ 	.word	index@(_Z15nppiCopy_kernelIiLi3EEvPKT_iPS0_iii)
        /*0110*/ 	.word	0x0000000e


	//----- nvinfo : EIATTR_FRAME_SIZE
	.align		4
.L_45:
        /*0114*/ 	.byte	0x04, 0x11
        /*0116*/ 	.short	(.L_47 - .L_46)
	.align		4
.L_46:
        /*0118*/ 	.word	index@(_Z15nppiCopy_kernelIiLi3EEvPKT_iPS0_iii)
        /*011c*/ 	.word	0x00000000


	//----- nvinfo : EIATTR_REGCOUNT
	.align		4
.L_47:
        /*0120*/ 	.byte	0x04, 0x2f
        /*0122*/ 	.short	(.L_49 - .L_48)
	.align		4
.L_48:
        /*0124*/ 	.word	index@(_Z15nppiCopy_kernelIiLi4EEvPKT_iPS0_iii)
        /*0128*/ 	.word	0x00000010


	//----- nvinfo : EIATTR_FRAME_SIZE
	.align		4
.L_49:
        /*012c*/ 	.byte	0x04, 0x11
        /*012e*/ 	.short	(.L_51 - .L_50)
	.align		4
.L_50:
        /*0130*/ 	.word	index@(_Z15nppiCopy_kernelIiLi4EEvPKT_iPS0_iii)
        /*0134*/ 	.word	0x00000000


	//----- nvinfo : EIATTR_REGCOUNT
	.align		4
.L_51:
        /*0138*/ 	.byte	0x04, 0x2f
        /*013a*/ 	.short	(.L_53 - .L_52)
	.align		4
.L_52:
        /*013c*/ 	.word	index@(_Z15nppiCopy_kernelIfLi1EEvPKT_iPS0_iii)
        /*0140*/ 	.word	0x0000000a


	//----- nvinfo : EIATTR_FRAME_SIZE
	.align		4
.L_53:
        /*0144*/ 	.byte	0x04, 0x11
        /*0146*/ 	.short	(.L_55 - .L_54)
	.align		4
.L_54:
        /*0148*/ 	.word	index@(_Z15nppiCopy_kernelIfLi1EEvPKT_iPS0_iii)
        /*014c*/ 	.word	0x00000000


	//----- nvinfo : EIATTR_REGCOUNT
	.align		4
.L_55:
        /*0150*/ 	.byte	0x04, 0x2f
        /*0152*/ 	.short	(.L_57 - .L_56)
	.align		4
.L_56:
        /*0154*/ 	.word	index@(_Z15nppiCopy_kernelIfLi3EEvPKT_iPS0_iii)
        /*0158*/ 	.word	0x0000000e


	//----- nvinfo : EIATTR_FRAME_SIZE
	.align		4
.L_57:
        /*015c*/ 	.byte	0x04, 0x11
        /*015e*/ 	.short	(.L_59 - .L_58)
	.align		4
.L_58:
        /*0160*/ 	.word	index@(_Z15nppiCopy_kernelIfLi3EEvPKT_iPS0_iii)
        /*0164*/ 	.word	0x00000000


	//----- nvinfo : EIATTR_REGCOUNT
	.align		4
.L_59:
        /*0168*/ 	.byte	0x04, 0x2f
        /*016a*/ 	.short	(.L_61 - .L_60)
	.align		4
.L_60:
        /*016c*/ 	.word	index@(_Z15nppiCopy_kernelIfLi4EEvPKT_iPS0_iii)
        /*0170*/ 	.word	0x00000010


	//----- nvinfo : EIATTR_FRAME_SIZE
	.align		4
.L_61:
        /*0174*/ 	.byte	0x04, 0x11
        /*0176*/ 	.short	(.L_63 - .L_62)
	.align		4
.L_62:
        /*0178*/ 	.word	index@(_Z15nppiCopy_kernelIfLi4EEvPKT_iPS0_iii)
        /*017c*/ 	.word	0x00000000


	//----- nvinfo : EIATTR_REGCOUNT
	.align		4
.L_63:
        /*0180*/ 	.byte	0x04, 0x2f
        /*0182*/ 	.short	(.L_65 - .L_64)
	.align		4
.L_64:
        /*0184*/ 	.word	index@(_Z31nppiCopy_CxPxR_kernel_optimizedIhLi3EEvPKT_iPS0_S3_S3_iii)
        /*0188*/ 	.word	0x0000001e


	//----- nvinfo : EIATTR_FRAME_SIZE
	.align		4
.L_65:
        /*018c*/ 	.byte	0x04, 0x11
        /*018e*/ 	.short	(.L_67 - .L_66)
	.align		4
.L_66:
        /*0190*/ 	.word	index@(_Z31nppiCopy_CxPxR_kernel_optimizedIhLi3EEvPKT_iPS0_S3_S3_iii)
        /*0194*/ 	.word	0x00000000


	//----- nvinfo : EIATTR_REGCOUNT
	.align		4
.L_67:
        /*0198*/ 	.byte	0x04, 0x2f
        /*019a*/ 	.short	(.L_69 - .L_68)
	.align		4
.L_68:
        /*019c*/ 	.word	index@(_Z31nppiCopy_CxPxR_kernel_optimizedItLi3EEvPKT_iPS0_S3_S3_iii)
        /*01a0*/ 	.word	0x0000001e


	//----- nvinfo : EIATTR_FRAME_SIZE
	.align		4
.L_69:
        /*01a4*/ 	.byte	0x04, 0x11
        /*01a6*/ 	.short	(.L_71 - .L_70)
	.align		4
.L_70:
        /*01a8*/ 	.word	index@(_Z31nppiCopy_CxPxR_kernel_optimizedItLi3EEvPKT_iPS0_S3_S3_iii)
        /*01ac*/ 	.word	0x00000000


	//----- nvinfo : EIATTR_REGCOUNT
	.align		4
.L_71:
        /*01b0*/ 	.byte	0x04, 0x2f
        /*01b2*/ 	.short	(.L_73 - .L_72)
	.align		4
.L_72:
        /*01b4*/ 	.word	index@(_Z31nppiCopy_CxPxR_kernel_optimizedIsLi3EEvPKT_iPS0_S3_S3_iii)
        /*01b8*/ 	.word	0x0000001e


	//----- nvinfo : EIATTR_FRAME_SIZE
	.align		4
.L_73:
        /*01bc*/ 	.byte	0x04, 0x11
        /*01be*/ 	.short	(.L_75 - .L_74)
	.align		4
.L_74:
        /*01c0*/ 	.word	index@(_Z31nppiCopy_CxPxR_kernel_optimizedIsLi3EEvPKT_iPS0_S3_S3_iii)
        /*01c4*/ 	.word	0x00000000


	//----- nvinfo : EIATTR_REGCOUNT
	.align		4
.L_75:
        /*01c8*/ 	.byte	0x04, 0x2f
        /*01ca*/ 	.short	(.L_77 - .L_76)
	.align		4
.L_76:
        /*01cc*/ 	.word	index@(_Z31nppiCopy_CxPxR_kernel_optimizedIiLi3EEvPKT_iPS0_S3_S3_iii)
        /*01d0*/ 	.word	0x0000001e


	//----- nvinfo : EIATTR_FRAME_SIZE
	.align		4
.L_77:
        /*01d4*/ 	.byte	0x04, 0x11
        /*01d6*/ 	.short	(.L_79 - .L_78)
	.align		4
.L_78:
        /*01d8*/ 	.word	index@(_Z31nppiCopy_CxPxR_kernel_optimizedIiLi3EEvPKT_iPS0_S3_S3_iii)
        /*01dc*/ 	.word	0x00000000


	//----- nvinfo : EIATTR_REGCOUNT
	.align		4
.L_79:
        /*01e0*/ 	.byte	0x04, 0x2f
        /*01e2*/ 	.short	(.L_81 - .L_80)
	.align		4
.L_80:
        /*01e4*/ 	.word	index@(_Z31nppiCopy_CxPxR_kernel_optimizedIfLi3EEvPKT_iPS0_S3_S3_iii)
        /*01e8*/ 	.word	0x0000001e


	//----- nvinfo : EIATTR_FRAME_SIZE
	.align		4
.L_81:
        /*01ec*/ 	.byte	0x04, 0x11
        /*01ee*/ 	.short	(.L_83 - .L_82)
	.align		4
.L_82:
        /*01f0*/ 	.word	index@(_Z31nppiCopy_CxPxR_kernel_optimizedIfLi3EEvPKT_iPS0_S3_S3_iii)
        /*01f4*/ 	.word	0x00000000


	//----- nvinfo : EIATTR_REGCOUNT
	.align		4
.L_83:
        /*01f8*/ 	.byte	0x04, 0x2f
        /*01fa*/ 	.short	(.L_85 - .L_84)
	.align		4
.L_84:
        /*01fc*/ 	.word	index@(_Z21nppiCopy_CxPxR_kernelIhLi4EEvPKT_iPKPS0_iii)
        /*0200*/ 	.word	0x0000001a


	//----- nvinfo : EIATTR_FRAME_SIZE
	.align		4
.L_85:
        /*0204*/ 	.byte	0x04, 0x11
        /*0206*/ 	.short	(.L_87 - .L_86)
	.align		4
.L_86:
        /*0208*/ 	.word	index@(_Z21nppiCopy_CxPxR_kernelIhLi4EEvPKT_iPKPS0_iii)
        /*020c*/ 	.word	0x00000000


	//----- nvinfo : EIATTR_REGCOUNT
	.align		4
.L_87:
        /*0210*/ 	.byte	0x04, 0x2f
        /*0212*/ 	.short	(.L_89 - .L_88)
	.align		4
.L_88:
        /*0214*/ 	.word	index@(_Z21nppiCopy_CxPxR_kernelItLi4EEvPKT_iPKPS0_iii)
        /*0218*/ 	.word	0x00000016


	//----- nvinfo : EIATTR_FRAME_SIZE
	.align		4
.L_89:
        /*021c*/ 	.byte	0x04, 0x11
        /*021e*/ 	.short	(.L_91 - .L_90)
	.align		4
.L_90:
        /*0220*/ 	.word	index@(_Z21nppiCopy_CxPxR_kernelItLi4EEvPKT_iPKPS0_iii)
        /*0224*/ 	.word	0x00000000


	//----- nvinfo : EIATTR_REGCOUNT
	.align		4
.L_91:
        /*0228*/ 	.byte	0x04, 0x2f
        /*022a*/ 	.short	(.L_93 - .L_92)
	.align		4
.L_92:
        /*022c*/ 	.word	index@(_Z21nppiCopy_CxPxR_kernelIfLi4EEvPKT_iPKPS0_iii)
        /*0230*/ 	.word	0x00000016


	//----- nvinfo : EIATTR_FRAME_SIZE
	.align		4
.L_93:
        /*0234*/ 	.byte	0x04, 0x11
        /*0236*/ 	.short	(.L_95 - .L_94)
	.align		4
.L_94:
        /*0238*/ 	.word	index@(_Z21nppiCopy_CxPxR_kernelIfLi4EEvPKT_iPKPS0_iii)
        /*023c*/ 	.word	0x00000000


	//----- nvinfo : EIATTR_REGCOUNT
	.align		4
.L_95:
        /*0240*/ 	.byte	0x04, 0x2f
        /*0242*/ 	.short	(.L_97 - .L_96)
	.align		4
.L_96:
        /*0244*/ 	.word	index@(_Z31nppiCopy_PxCxR_kernel_optimizedIhLi3EEvPKT_S2_S2_iPS0_iii)
        /*0248*/ 	.word	0x00000018


	//----- nvinfo : EIATTR_FRAME_SIZE
	.align		4
.L_97:
        /*024c*/ 	.byte	0x04, 0x11
        /*024e*/ 	.short	(.L_99 - .L_98)
	.align		4
.L_98:
        /*0250*/ 	.word	index@(_Z31nppiCopy_PxCxR_kernel_optimizedIhLi3EEvPKT_S2_S2_iPS0_iii)
        /*0254*/ 	.word	0x00000000


	//----- nvinfo : EIATTR_REGCOUNT
	.align		4
.L_99:
        /*0258*/ 	.byte	0x04, 0x2f
        /*025a*/ 	.short	(.L_101 - .L_100)
	.align		4
.L_100:
        /*025c*/ 	.word	index@(_Z31nppiCopy_PxCxR_kernel_optimizedItLi3EEvPKT_S2_S2_iPS0_iii)
        /*0260*/ 	.word	0x00000018


	//----- nvinfo : EIATTR_FRAME_SIZE
	.align		4
.L_101:
        /*0264*/ 	.byte	0x04, 0x11
        /*0266*/ 	.short	(.L_103 - .L_102)
	.align		4
.L_102:
        /*0268*/ 	.word	index@(_Z31nppiCopy_PxCxR_kernel_optimizedItLi3EEvPKT_S2_S2_iPS0_iii)
        /*026c*/ 	.word	0x00000000


	//----- nvinfo : EIATTR_REGCOUNT
	.align		4
.L_103:
        /*0270*/ 	.byte	0x04, 0x2f
        /*0272*/ 	.short	(.L_105 - .L_104)
	.align		4
.L_104:
        /*0274*/ 	.word	index@(_Z31nppiCopy_PxCxR_kernel_optimizedIsLi3EEvPKT_S2_S2_iPS0_iii)
        /*0278*/ 	.word	0x00000018


	//----- nvinfo : EIATTR_FRAME_SIZE
	.align		4
.L_105:
        /*027c*/ 	.byte	0x04, 0x11
        /*027e*/ 	.short	(.L_107 - .L_106)
	.align		4
.L_106:
        /*0280*/ 	.word	index@(_Z31nppiCopy_PxCxR_kernel_optimizedIsLi3EEvPKT_S2_S2_iPS0_iii)
        /*0284*/ 	.word	0x00000000


	//----- nvinfo : EIATTR_REGCOUNT
	.align		4
.L_107:
        /*0288*/ 	.byte	0x04, 0x2f
        /*028a*/ 	.short	(.L_109 - .L_108)
	.align		4
.L_108:
        /*028c*/ 	.word	index@(_Z31nppiCopy_PxCxR_kernel_optimizedIiLi3EEvPKT_S2_S2_iPS0_iii)
        /*0290*/ 	.word	0x00000018


	//----- nvinfo : EIATTR_FRAME_SIZE
	.align		4
.L_109:
        /*0294*/ 	.byte	0x04, 0x11
        /*0296*/ 	.short	(.L_111 - .L_110)
	.align		4
.L_110:
        /*0298*/ 	.word	index@(_Z31nppiCopy_PxCxR_kernel_optimizedIiLi3EEvPKT_S2_S2_iPS0_iii)
        /*029c*/ 	.word	0x00000000


	//----- nvinfo : EIATTR_REGCOUNT
	.align		4
.L_111:
        /*02a0*/ 	.byte	0x04, 0x2f
        /*02a2*/ 	.short	(.L_113 - .L_112)
	.align		4
.L_112:
        /*02a4*/ 	.word	index@(_Z31nppiCopy_PxCxR_kernel_optimizedIfLi3EEvPKT_S2_S2_iPS0_iii)
        /*02a8*/ 	.word	0x00000018


	//----- nvinfo : EIATTR_FRAME_SIZE
	.align		4
.L_113:
        /*02ac*/ 	.byte	0x04, 0x11
        /*02ae*/ 	.short	(.L_115 - .L_114)
	.align		4
.L_114:
        /*02b0*/ 	.word	index@(_Z31nppiCopy_PxCxR_kernel_optimizedIfLi3EEvPKT_S2_S2_iPS0_iii)
        /*02b4*/ 	.word	0x00000000


	//----- nvinfo : EIATTR_REGCOUNT
	.align		4
.L_115:
        /*02b8*/ 	.byte	0x04, 0x2f
        /*02ba*/ 	.short	(.L_117 - .L_116)
	.align		4
.L_116:
        /*02bc*/ 	.word	index@(_Z21nppiCopy_PxCxR_kernelIhLi4EEvPKPT_iS1_iii)
        /*02c0*/ 	.word	0x00000012


	//----- nvinfo : EIATTR_FRAME_SIZE
	.align		4
.L_117:
        /*02c4*/ 	.byte	0x04, 0x11
        /*02c6*/ 	.short	(.L_119 - .L_118)
	.align		4
.L_118:
        /*02c8*/ 	.word	index@(_Z21nppiCopy_PxCxR_kernelIhLi4EEvPKPT_iS1_iii)
        /*02cc*/ 	.word	0x00000000


	//----- nvinfo : EIATTR_REGCOUNT
	.align		4
.L_119:
        /*02d0*/ 	.byte	0x04, 0x2f
        /*02d2*/ 	.short	(.L_121 - .L_120)
	.align		4
.L_120:
        /*02d4*/ 	.word	index@(_Z21nppiCopy_PxCxR_kernelItLi4EEvPKPT_iS1_iii)
        /*02d8*/ 	.word	0x00000010


	//----- nvinfo : EIATTR_FRAME_SIZE
	.align		4
.L_121:
        /*02dc*/ 	.byte	0x04, 0x11
        /*02de*/ 	.short	(.L_123 - .L_122)
	.align		4
.L_122:
        /*02e0*/ 	.word	index@(_Z21nppiCopy_PxCxR_kernelItLi4EEvPKPT_iS1_iii)
        /*02e4*/ 	.word	0x00000000


	//----- nvinfo : EIATTR_REGCOUNT
	.align		4
.L_123:
        /*02e8*/ 	.byte	0x04, 0x2f
        /*02ea*/ 	.short	(.L_125 - .L_124)
	.align		4
.L_124:
        /*02ec*/ 	.word	index@(_Z21nppiCopy_PxCxR_kernelIfLi4EEvPKPT_iS1_iii)
        /*02f0*/ 	.word	0x00000010


	//----- nvinfo : EIATTR_FRAME_SIZE
	.align		4
.L_125:
        /*02f4*/ 	.byte	0x04, 0x11
        /*02f6*/ 	.short	(.L_127 - .L_126)
	.align		4
.L_126:
        /*02f8*/ 	.word	index@(_Z21nppiCopy_PxCxR_kernelIfLi4EEvPKPT_iS1_iii)
        /*02fc*/ 	.word	0x00000000


	//----- nvinfo : EIATTR_MIN_STACK_SIZE
	.align		4
.L_127:
        /*0300*/ 	.byte	0x04, 0x12
        /*0302*/ 	.short	(.L_129 - .L_128)
	.align		4
.L_128:
        /*0304*/ 	.word	index@(_Z21nppiCopy_PxCxR_kernelIfLi4EEvPKPT_iS1_iii)
        /*0308*/ 	.word	0x00000000


	//----- nvinfo : EIATTR_MIN_STACK_SIZE
	.align		4
.L_129:
        /*030c*/ 	.byte	0x04, 0x12
        /*030e*/ 	.short	(.L_131 - .L_130)
	.align		4
.L_130:
        /*0310*/ 	.word	index@(_Z21nppiCopy_PxCxR_kernelItLi4EEvPKPT_iS1_iii)
        /*0314*/ 	.word	0x00000000


	//----- nvinfo : EIATTR_MIN_STACK_SIZE
	.align		4
.L_131:
        /*0318*/ 	.byte	0x04, 0x12
        /*031a*/ 	.short	(.L_133 - .L_132)
	.align		4
.L_132:
        /*031c*/ 	.word	index@(_Z21nppiCopy_PxCxR_kernelIhLi4EEvPKPT_iS1_iii)
        /*0320*/ 	.word	0x00000000


	//----- nvinfo : EIATTR_MIN_STACK_SIZE
	.align		4
.L_133:
        /*0324*/ 	.byte	0x04, 0x12
        /*0326*/ 	.short	(.L_135 - .L_134)
	.align		4
.L_134:
        /*0328*/ 	.word	index@(_Z31nppiCopy_PxCxR_kernel_optimizedIfLi3EEvPKT_S2_S2_iPS0_iii)
        /*032c*/ 	.word	0x00000000


	//----- nvinfo : EIATTR_MIN_STACK_SIZE
	.align		4
.L_135:
        /*0330*/ 	.byte	0x04, 0x12
        /*0332*/ 	.short	(.L_137 - .L_136)
	.align		4
.L_136:
        /*0334*/ 	.word	index@(_Z31nppiCopy_PxCxR_kernel_optimizedIiLi3EEvPKT_S2_S2_iPS0_iii)
        /*0338*/ 	.word	0x00000000


	//----- nvinfo : EIATTR_MIN_STACK_SIZE
	.align		4
.L_137:
        /*033c*/ 	.byte	0x04, 0x12
        /*033e*/ 	.short	(.L_139 - .L_138)
	.align		4
.L_138:
        /*0340*/ 	.word	index@(_Z31nppiCopy_PxCxR_kernel_optimizedIsLi3EEvPKT_S2_S2_iPS0_iii)
        /*0344*/ 	.word	0x00000000


	//----- nvinfo : EIATTR_MIN_STACK_SIZE
	.align		4
.L_139:
        /*0348*/ 	.byte	0x04, 0x12
        /*034a*/ 	.short	(.L_141 - .L_140)
	.align		4
.L_140:
        /*034c*/ 	.word	index@(_Z31nppiCopy_PxCxR_kernel_optimizedItLi3EEvPKT_S2_S2_iPS0_iii)
        /*0350*/ 	.word	0x00000000


	//----- nvinfo : EIATTR_MIN_STACK_SIZE
	.align		4
.L_141:
        /*0354*/ 	.byte	0x04, 0x12
        /*0356*/ 	.short	(.L_143 - .L_142)
	.align		4
.L_142:
        /*0358*/ 	.word	index@(_Z31nppiCopy_PxCxR_kernel_optimizedIhLi3EEvPKT_S2_S2_iPS0_iii)
        /*035c*/ 	.word	0x00000000


	//----- nvinfo : EIATTR_MIN_STACK_SIZE
	.align		4
.L_143:
        /*0360*/ 	.byte	0x04, 0x12
        /*0362*/ 	.short	(.L_145 - .L_144)
	.align		4
.L_144:
        /*0364*/ 	.word	index@(_Z21nppiCopy_CxPxR_kernelIfLi4EEvPKT_iPKPS0_iii)
        /*0368*/ 	.word	0x00000000


	//----- nvinfo : EIATTR_MIN_STACK_SIZE
	.align		4
.L_145:
        /*036c*/ 	.byte	0x04, 0x12
        /*036e*/ 	.short	(.L_147 - .L_146)
	.align		4
.L_146:
        /*0370*/ 	.word	index@(_Z21nppiCopy_CxPxR_kernelItLi4EEvPKT_iPKPS0_iii)
        /*0374*/ 	.word	0x00000000


	//----- nvinfo : EIATTR_MIN_STACK_SIZE
	.align		4
.L_147:
        /*0378*/ 	.byte	0x04, 0x12
        /*037a*/ 	.short	(.L_149 - .L_148)
	.align		4
.L_148:
        /*037c*/ 	.word	index@(_Z21nppiCopy_CxPxR_kernelIhLi4EEvPKT_iPKPS0_iii)
        /*0380*/ 	.word	0x00000000


	//----- nvinfo : EIATTR_MIN_STACK_SIZE
	.align		4
.L_149:
        /*0384*/ 	.byte	0x04, 0x12
        /*0386*/ 	.short	(.L_151 - .L_150)
	.align		4
.L_150:
        /*0388*/ 	.word	index@(_Z31nppiCopy_CxPxR_kernel_optimizedIfLi3EEvPKT_iPS0_S3_S3_iii)
        /*038c*/ 	.word	0x00000000


	//----- nvinfo : EIATTR_MIN_STACK_SIZE
	.align		4
.L_151:
        /*0390*/ 	.byte	0x04, 0x12
        /*0392*/ 	.short	(.L_153 - .L_152)
	.align		4
.L_152:
        /*0394*/ 	.word	index@(_Z31nppiCopy_CxPxR_kernel_optimizedIiLi3EEvPKT_iPS0_S3_S3_iii)
        /*0398*/ 	.word	0x00000000


	//----- nvinfo : EIATTR_MIN_STACK_SIZE
	.align		4
.L_153:
        /*039c*/ 	.byte	0x04, 0x12
        /*039e*/ 	.short	(.L_155 - .L_154)
	.align		4
.L_154:
        /*03a0*/ 	.word	index@(_Z31nppiCopy_CxPxR_kernel_optimizedIsLi3EEvPKT_iPS0_S3_S3_iii)
        /*03a4*/ 	.word	0x00000000


	//----- nvinfo : EIATTR_MIN_STACK_SIZE
	.align		4
.L_155:
        /*03a8*/ 	.byte	0x04, 0x12
        /*03aa*/ 	.short	(.L_157 - .L_156)
	.align		4
.L_156:
        /*03ac*/ 	.word	index@(_Z31nppiCopy_CxPxR_kernel_optimizedItLi3EEvPKT_iPS0_S3_S3_iii)
        /*03b0*/ 	.word	0x00000000


	//----- nvinfo : EIATTR_MIN_STACK_SIZE
	.align		4
.L_157:
        /*03b4*/ 	.byte	0x04, 0x12
        /*03b6*/ 	.short	(.L_159 - .L_158)
	.align		4
.L_158:
        /*03b8*/ 	.word	index@(_Z31nppiCopy_CxPxR_kernel_optimizedIhLi3EEvPKT_iPS0_S3_S3_iii)
        /*03bc*/ 	.word	0x00000000


	//----- nvinfo : EIATTR_MIN_STACK_SIZE
	.align		4
.L_159:
        /*03c0*/ 	.byte	0x04, 0x12
        /*03c2*/ 	.short	(.L_161 - .L_160)
	.align		4
.L_160:
        /*03c4*/ 	.word	index@(_Z15nppiCopy_kernelIfLi4EEvPKT_iPS0_iii)
        /*03c8*/ 	.word	0x00000000


	//----- nvinfo : EIATTR_MIN_STACK_SIZE
	.align		4
.L_161:
        /*03cc*/ 	.byte	0x04, 0x12
        /*03ce*/ 	.short	(.L_163 - .L_162)
	.align		4
.L_162:
        /*03d0*/ 	.word	index@(_Z15nppiCopy_kernelIfLi3EEvPKT_iPS0_iii)
        /*03d4*/ 	.word	0x00000000


	//----- nvinfo : EIATTR_MIN_STACK_SIZE
	.align		4
.L_163:
        /*03d8*/ 	.byte	0x04, 0x12
        /*03da*/ 	.short	(.L_165 - .L_164)
	.align		4
.L_164:
        /*03dc*/ 	.word	index@(_Z15nppiCopy_kernelIfLi1EEvPKT_iPS0_iii)
        /*03e0*/ 	.word	0x00000000


	//----- nvinfo : EIATTR_MIN_STACK_SIZE
	.align		4
.L_165:
        /*03e4*/ 	.byte	0x04, 0x12
        /*03e6*/ 	.short	(.L_167 - .L_166)
	.align		4
.L_166:
        /*03e8*/ 	.word	index@(_Z15nppiCopy_kernelIiLi4EEvPKT_iPS0_iii)
        /*03ec*/ 	.word	0x00000000


	//----- nvinfo : EIATTR_MIN_STACK_SIZE
	.align		4
.L_167:
        /*03f0*/ 	.byte	0x04, 0x12
        /*03f2*/ 	.short	(.L_169 - .L_168)
	.align		4
.L_168:
        /*03f4*/ 	.word	index@(_Z15nppiCopy_kernelIiLi3EEvPKT_iPS0_iii)
        /*03f8*/ 	.word	0x00000000


	//----- nvinfo : EIATTR_MIN_STACK_SIZE
	.align		4
.L_169:
        /*03fc*/ 	.byte	0x04, 0x12
        /*03fe*/ 	.short	(.L_171 - .L_170)
	.align		4
.L_170:
        /*0400*/ 	.word	index@(_Z15nppiCopy_kernelIiLi1EEvPKT_iPS0_iii)
        /*0404*/ 	.word	0x00000000


	//----- nvinfo : EIATTR_MIN_STACK_SIZE
	.align		4
.L_171:
        /*0408*/ 	.byte	0x04, 0x12
        /*040a*/ 	.short	(.L_173 - .L_172)
	.align		4
.L_172:
        /*040c*/ 	.word	index@(_Z15nppiCopy_kernelIsLi4EEvPKT_iPS0_iii)
        /*0410*/ 	.word	0x00000000


	//----- nvinfo : EIATTR_MIN_STACK_SIZE
	.align		4
.L_173:
        /*0414*/ 	.byte	0x04, 0x12
        /*0416*/ 	.short	(.L_175 - .L_174)
	.align		4
.L_174:
        /*0418*/ 	.word	index@(_Z15nppiCopy_kernelIsLi3EEvPKT_iPS0_iii)
        /*041c*/ 	.word	0x00000000


	//----- nvinfo : EIATTR_MIN_STACK_SIZE
	.align		4
.L_175:
        /*0420*/ 	.byte	0x04, 0x12
        /*0422*/ 	.short	(.L_177 - .L_176)
	.align		4
.L_176:
        /*0424*/ 	.word	index@(_Z15nppiCopy_kernelIsLi1EEvPKT_iPS0_iii)
        /*0428*/ 	.word	0x00000000


	//----- nvinfo : EIATTR_MIN_STACK_SIZE
	.align		4
.L_177:
        /*042c*/ 	.byte	0x04, 0x12
        /*042e*/ 	.short	(.L_179 - .L_178)
	.align		4
.L_178:
        /*0430*/ 	.word	index@(_Z15nppiCopy_kernelItLi4EEvPKT_iPS0_iii)
        /*0434*/ 	.word	0x00000000


	//----- nvinfo : EIATTR_MIN_STACK_SIZE
	.align		4
.L_179:
        /*0438*/ 	.byte	0x04, 0x12
        /*043a*/ 	.short	(.L_181 - .L_180)
	.align		4
.L_180:
        /*043c*/ 	.word	index@(_Z15nppiCopy_kernelItLi3EEvPKT_iPS0_iii)
        /*0440*/ 	.word	0x00000000


	//----- nvinfo : EIATTR_MIN_STACK_SIZE
	.align		4
.L_181:
        /*0444*/ 	.byte	0x04, 0x12
        /*0446*/ 	.short	(.L_183 - .L_182)
	.align		4
.L_182:
        /*0448*/ 	.word	index@(_Z15nppiCopy_kernelItLi1EEvPKT_iPS0_iii)
        /*044c*/ 	.word	0x00000000


	//----- nvinfo : EIATTR_MIN_STACK_SIZE
	.align		4
.L_183:
        /*0450*/ 	.byte	0x04, 0x12
        /*0452*/ 	.short	(.L_185 - .L_184)
	.align		4
.L_184:
        /*0454*/ 	.word	index@(_Z15nppiCopy_kernelIhLi4EEvPKT_iPS0_iii)
        /*0458*/ 	.word	0x00000000


	//----- nvinfo : EIATTR_MIN_STACK_SIZE
	.align		4
.L_185:
        /*045c*/ 	.byte	0x04, 0x12
        /*045e*/ 	.short	(.L_187 - .L_186)
	.align		4
.L_186:
        /*0460*/ 	.word	index@(_Z15nppiCopy_kernelIhLi3EEvPKT_iPS0_iii)
        /*0464*/ 	.word	0x00000000


	//----- nvinfo : EIATTR_MIN_STACK_SIZE
	.align		4
.L_187:
        /*0468*/ 	.byte	0x04, 0x12
        /*046a*/ 	.short	(.L_189 - .L_188)
	.align		4
.L_188:
        /*046c*/ 	.word	index@(_Z15nppiCopy_kernelIhLi1EEvPKT_iPS0_iii)
        /*0470*/ 	.word	0x00000000


	//----- nvinfo : EIATTR_MIN_STACK_SIZE
	.align		4
.L_189:
        /*0474*/ 	.byte	0x04, 0x12
        /*0476*/ 	.short	(.L_191 - .L_190)
	.align		4
.L_190:
        /*0478*/ 	.word	index@(_Z33nppiCopy_8u_C4R_vectorized_kernelPKhiPhiii)
        /*047c*/ 	.word	0x00000000
.L_191:


//--------------------- .nv.compat                --------------------------
	.section	.nv.compat,"",@"SHT_CUDA_COMPAT_INFO"
	.align	4
        /*0000*/ 	.byte	0x02, 0x09, 0x00, 0x00, 0x02, 0x02, 0x01, 0x00, 0x02, 0x05, 0x05, 0x00, 0x03, 0x07, 0x01, 0x01
        /*0010*/ 	.byte	0x02, 0x03, 0x00, 0x00, 0x02, 0x06, 0x01, 0x00, 0x04, 0x0b, 0x08, 0x00, 0x09, 0x00, 0x00, 0x00
        /*0020*/ 	.byte	0x00, 0x00, 0x00, 0x00


//--------------------- .nv.info._Z21nppiCopy_PxCxR_kernelIfLi4EEvPKPT_iS1_iii --------------------------
	.section	.nv.info._Z21nppiCopy_PxCxR_kernelIfLi4EEvPKPT_iS1_iii,"",@"SHT_CUDA_INFO"
	.sectionflags	@""
	.align	4


	//----- nvinfo : EIATTR_CUDA_API_VERSION
	.align		4
        /*0000*/ 	.byte	0x04, 0x37
        /*0002*/ 	.short	(.L_193 - .L_192)
.L_192:
        /*0004*/ 	.word	0x00000082


	//----- nvinfo : EIATTR_KPARAM_INFO
	.align		4
.L_193:
        /*0008*/ 	.byte	0x04, 0x17
        /*000a*/ 	.short	(.L_195 - .L_194)
.L_194:
        /*000c*/ 	.word	0x00000000
        /*0010*/ 	.short	0x0005
        /*0012*/ 	.short	0x0020
        /*0014*/ 	.byte	0x00, 0xf0, 0x11, 0x00


	//----- nvinfo : EIATTR_KPARAM_INFO
	.align		4
.L_195:
        /*0018*/ 	.byte	0x04, 0x17
        /*001a*/ 	.short	(.L_197 - .L_196)
.L_196:
        /*001c*/ 	.word	0x00000000
        /*0020*/ 	.short	0x0004
        /*0022*/ 	.short	0x001c
        /*0024*/ 	.byte	0x00, 0xf0, 0x11, 0x00


	//----- nvinfo : EIATTR_KPARAM_INFO
	.align		4
.L_197:
        /*0028*/ 	.byte	0x04, 0x17
        /*002a*/ 	.short	(.L_199 - .L_198)
.L_198:
        /*002c*/ 	.word	0x00000000
        /*0030*/ 	.short	0x0003
        /*0032*/ 	.short	0x0018
        /*0034*/ 	.byte	0x00, 0xf0, 0x11, 0x00


	//----- nvinfo : EIATTR_KPARAM_INFO
	.align		4
.L_199:
        /*0038*/ 	.byte	0x04, 0x17
        /*003a*/ 	.short	(.L_201 - .L_200)
.L_200:
        /*003c*/ 	.word	0x00000000
        /*0040*/ 	.short	0x0002
        /*0042*/ 	.short	0x0010
        /*0044*/ 	.byte	0x00, 0xf5, 0x21, 0x00


	//----- nvinfo : EIATTR_KPARAM_INFO
	.align		4
.L_201:
        /*0048*/ 	.byte	0x04, 0x17
        /*004a*/ 	.short	(.L_203 - .L_202)
.L_202:
        /*004c*/ 	.word	0x00000000
        /*0050*/ 	.short	0x0001
        /*0052*/ 	.short	0x0008
        /*0054*/ 	.byte	0x00, 0xf0, 0x11, 0x00


	//----- nvinfo : EIATTR_KPARAM_INFO
	.align		4
.L_203:
        /*0058*/ 	.byte	0x04, 0x17
        /*005a*/ 	.short	(.L_205 - .L_204)
.L_204:
        /*005c*/ 	.word	0x00000000
        /*0060*/ 	.short	0x0000
        /*0062*/ 	.short	0x0000
        /*0064*/ 	.byte	0x00, 0xf5, 0x21, 0x00


	//----- nvinfo : EIATTR_SPARSE_MMA_MASK
	.align		4
.L_205:
        /*0068*/ 	.byte	0x03, 0x50
        /*006a*/ 	.short	0x0000


	//----- nvinfo : EIATTR_MAXREG_COUNT
	.align		4
        /*006c*/ 	.byte	0x03, 0x1b
        /*006e*/ 	.short	0x00ff


	//----- nvinfo : EIATTR_MERCURY_ISA_VERSION
	.align		4
        /*0070*/ 	.byte	0x03, 0x5f
        /*0072*/ 	.short	0x0101


	//----- nvinfo : EIATTR_VRC_CTA_INIT_COUNT
	.align		4
        /*0074*/ 	.byte	0x02, 0x4a
	.zero		1
	.zero		1


	//----- nvinfo : EIATTR_EXIT_INSTR_OFFSETS
	.align		4
        /*0078*/ 	.byte	0x04, 0x1c
        /*007a*/ 	.short	(.L_207 - .L_206)


	//   ....[0]....
.L_206:
        /*007c*/ 	.word	0x000000d0


	//   ....[1]....
        /*0080*/ 	.word	0x00000320


	//----- nvinfo : EIATTR_CBANK_PARAM_SIZE
	.align		4
.L_207:
        /*0084*/ 	.byte	0x03, 0x19
        /*0086*/ 	.short	0x0024


	//----- nvinfo : EIATTR_PARAM_CBANK
	.align		4
        /*0088*/ 	.byte	0x04, 0x0a
        /*008a*/ 	.short	(.L_209 - .L_208)
	.align		4
.L_208:
        /*008c*/ 	.word	index@(.nv.constant0._Z21nppiCopy_PxCxR_kernelIfLi4EEvPKPT_iS1_iii)
        /*0090*/ 	.short	0x0380
        /*0092*/ 	.short	0x0024


	//----- nvinfo : EIATTR_SW_WAR
	.align		4
.L_209:
        /*0094*/ 	.byte	0x04, 0x36
        /*0096*/ 	.short	(.L_211 - .L_210)
.L_210:
        /*0098*/ 	.word	0x00000008
.L_211:


//--------------------- .nv.info._Z21nppiCopy_PxCxR_kernelItLi4EEvPKPT_iS1_iii --------------------------
	.section	.nv.info._Z21nppiCopy_PxCxR_kernelItLi4EEvPKPT_iS1_iii,"",@"SHT_CUDA_INFO"
	.sectionflags	@""
	.align	4


	//----- nvinfo : EIATTR_CUDA_API_VERSION
	.align		4
        /*0000*/ 	.byte	0x04, 0x37
        /*0002*/ 	.short	(.L_213 - .L_212)
.L_212:
        /*0004*/ 	.word	0x00000082


	//----- nvinfo : EIATTR_KPARAM_INFO
	.align		4
.L_213:
        /*0008*/ 	.byte	0x04, 0x17
        /*000a*/ 	.short	(.L_215 - .L_214)
.L_214:
        /*000c*/ 	.word	0x00000000
        /*0010*/ 	.short	0x0005
        /*0012*/ 	.short	0x0020
        /*0014*/ 	.byte	0x00, 0xf0, 0x11, 0x00


	//----- nvinfo : EIATTR_KPARAM_INFO
	.align		4
.L_215:
        /*0018*/ 	.byte	0x04, 0x17
        /*001a*/ 	.short	(.L_217 - .L_216)
.L_216:
        /*001c*/ 	.word	0x00000000
        /*0020*/ 	.short	0x0004
        /*0022*/ 	.short	0x001c
        /*0024*/ 	.byte	0x00, 0xf0, 0x11, 0x00


	//----- nvinfo : EIATTR_KPARAM_INFO
	.align		4
.L_217:
        /*0028*/ 	.byte	0x04, 0x17
        /*002a*/ 	.short	(.L_219 - .L_218)
.L_218:
        /*002c*/ 	.word	0x00000000
        /*0030*/ 	.short	0x0003
        /*0032*/ 	.short	0x0018
        /*0034*/ 	.byte	0x00, 0xf0, 0x11, 0x00


	//----- nvinfo : EIATTR_KPARAM_INFO
	.align		4
.L_219:
        /*0038*/ 	.byte	0x04, 0x17
        /*003a*/ 	.short	(.L_221 - .L_220)
.L_220:
        /*003c*/ 	.word	0x00000000
        /*0040*/ 	.short	0x0002
        /*0042*/ 	.short	0x0010
        /*0044*/ 	.byte	0x00, 0xf5, 0x21, 0x00


	//----- nvinfo : EIATTR_KPARAM_INFO
	.align		4
.L_221:
        /*0048*/ 	.byte	0x04, 0x17
        /*004a*/ 	.short	(.L_223 - .L_222)
.L_222:
        /*004c*/ 	.word	0x00000000
        /*0050*/ 	.short	0x0001
        /*0052*/ 	.short	0x0008
        /*0054*/ 	.byte	0x00, 0xf0, 0x11, 0x00


	//----- nvinfo : EIATTR_KPARAM_INFO
	.align		4
.L_223:
        /*0058*/ 	.byte	0x04, 0x17
        /*005a*/ 	.short	(.L_225 - .L_224)
.L_224:
        /*005c*/ 	.word	0x00000000
        /*0060*/ 	.short	0x0000
        /*0062*/ 	.short	0x0000
        /*0064*/ 	.byte	0x00, 0xf5, 0x21, 0x00


	//----- nvinfo : EIATTR_SPARSE_MMA_MASK
	.align		4
.L_225:
        /*0068*/ 	.byte	0x03, 0x50
        /*006a*/ 	.short	0x0000


	//----- nvinfo : EIATTR_MAXREG_COUNT
	.align		4
        /*006c*/ 	.byte	0x03, 0x1b
        /*006e*/ 	.short	0x00ff


	//----- nvinfo : EIATTR_MERCURY_ISA_VERSION
	.align		4
        /*0070*/ 	.byte	0x03, 0x5f
        /*0072*/ 	.short	0x0101


	//----- nvinfo : EIATTR_VRC_CTA_INIT_COUNT
	.align		4
        /*0074*/ 	.byte	0x02, 0x4a
	.zero		1
	.zero		1


	//----- nvinfo : EIATTR_EXIT_INSTR_OFFSETS
	.align		4
        /*0078*/ 	.byte	0x04, 0x1c
        /*007a*/ 	.short	(.L_227 - .L_226)


	//   ....[0]....
.L_226:
        /*007c*/ 	.word	0x000000d0


	//   ....[1]....
        /*0080*/ 	.word	0x00000320


	//----- nvinfo : EIATTR_CBANK_PARAM_SIZE
	.align		4
.L_227:
        /*0084*/ 	.byte	0x03, 0x19
        /*0086*/ 	.short	0x0024


	//----- nvinfo : EIATTR_PARAM_CBANK
	.align		4
        /*0088*/ 	.byte	0x04, 0x0a
        /*008a*/ 	.short	(.L_229 - .L_228)
	.align		4
.L_228:
        /*008c*/ 	.word	index@(.nv.constant0._Z21nppiCopy_PxCxR_kernelItLi4EEvPKPT_iS1_iii)
        /*0090*/ 	.short	0x0380
        /*0092*/ 	.short	0x0024


	//----- nvinfo : EIATTR_SW_WAR
	.align		4
.L_229:
        /*0094*/ 	.byte	0x04, 0x36
        /*0096*/ 	.short	(.L_231 - .L_230)
.L_230:
        /*0098*/ 	.word	0x00000008
.L_231:


//--------------------- .nv.info._Z21nppiCopy_PxCxR_kernelIhLi4EEvPKPT_iS1_iii --------------------------
	.section	.nv.info._Z21nppiCopy_PxCxR_kernelIhLi4EEvPKPT_iS1_iii,"",@"SHT_CUDA_INFO"
	.sectionflags	@""
	.align	4


	//----- nvinfo : EIATTR_CUDA_API_VERSION
	.align		4
        /*0000*/ 	.byte	0x04, 0x37
        /*0002*/ 	.short	(.L_233 - .L_232)
.L_232:
        /*0004*/ 	.word	0x00000082


	//----- nvinfo : EIATTR_KPARAM_INFO
	.align		4
.L_233:
        /*0008*/ 	.byte	0x04, 0x17
        /*000a*/ 	.short	(.L_235 - .L_234)
.L_234:
        /*000c*/ 	.word	0x00000000
        /*0010*/ 	.short	0x0005
        /*0012*/ 	.short	0x0020
        /*0014*/ 	.byte	0x00, 0xf0, 0x11, 0x00


	//----- nvinfo : EIATTR_KPARAM_INFO
	.align		4
.L_235:
        /*0018*/ 	.byte	0x04, 0x17
        /*001a*/ 	.short	(.L_237 - .L_236)
.L_236:
        /*001c*/ 	.word	0x00000000
        /*0020*/ 	.short	0x0004
        /*0022*/ 	.short	0x001c
        /*0024*/ 	.byte	0x00, 0xf0, 0x11, 0x00


	//----- nvinfo : EIATTR_KPARAM_INFO
	.align		4
.L_237:
        /*0028*/ 	.byte	0x04, 0x17
        /*002a*/ 	.short	(.L_239 - .L_238)
.L_238:
        /*002c*/ 	.word	0x00000000
        /*0030*/ 	.short	0x0003
        /*0032*/ 	.short	0x0018
        /*0034*/ 	.byte	0x00, 0xf0, 0x11, 0x00


	//----- nvinfo : EIATTR_KPARAM_INFO
	.align		4
.L_239:
        /*0038*/ 	.byte	0x04, 0x17
        /*003a*/ 	.short	(.L_241 - .L_240)
.L_240:
        /*003c*/ 	.word	0x00000000
        /*0040*/ 	.short	0x0002
        /*0042*/ 	.short	0x0010
        /*0044*/ 	.byte	0x00, 0xf5, 0x21, 0x00


	//----- nvinfo : EIATTR_KPARAM_INFO
	.align		4
.L_241:
        /*0048*/ 	.byte	0x04, 0x17
        /*004a*/ 	.short	(.L_243 - .L_242)
.L_242:
        /*004c*/ 	.word	0x00000000
        /*0050*/ 	.short	0x0001
        /*0052*/ 	.short	0x0008
        /*0054*/ 	.byte	0x00, 0xf0, 0x11, 0x00


	//----- nvinfo : EIATTR_KPARAM_INFO
	.align		4
.L_243:
        /*0058*/ 	.byte	0x04, 0x17
        /*005a*/ 	.short	(.L_245 - .L_244)
.L_244:
        /*005c*/ 	.word	0x00000000
        /*0060*/ 	.short	0x0000
        /*0062*/ 	.short	0x0000
        /*0064*/ 	.byte	0x00, 0xf5, 0x21, 0x00


	//----- nvinfo : EIATTR_SPARSE_MMA_MASK
	.align		4
.L_245:
        /*0068*/ 	.byte	0x03, 0x50
        /*006a*/ 	.short	0x0000


	//----- nvinfo : EIATTR_MAXREG_COUNT
	.align		4
        /*006c*/ 	.byte	0x03, 0x1b
        /*006e*/ 	.short	0x00ff


	//----- nvinfo : EIATTR_MERCURY_ISA_VERSION
	.align		4
        /*0070*/ 	.byte	0x03, 0x5f
        /*0072*/ 	.short	0x0101


	//----- nvinfo : EIATTR_VRC_CTA_INIT_COUNT
	.align		4
        /*0074*/ 	.byte	0x02, 0x4a
	.zero		1
	.zero		1


	//----- nvinfo : EIATTR_EXIT_INSTR_OFFSETS
	.align		4
        /*0078*/ 	.byte	0x04, 0x1c
        /*007a*/ 	.short	(.L_247 - .L_246)


	//   ....[0]....
.L_246:
        /*007c*/ 	.word	0x000000d0


	//   ....[1]....
        /*0080*/ 	.word	0x00000310


	//----- nvinfo : EIATTR_CBANK_PARAM_SIZE
	.align		4
.L_247:
        /*0084*/ 	.byte	0x03, 0x19
        /*0086*/ 	.short	0x0024


	//----- nvinfo : EIATTR_PARAM_CBANK
	.align		4
        /*0088*/ 	.byte	0x04, 0x0a
        /*008a*/ 	.short	(.L_249 - .L_248)
	.align		4
.L_248:
        /*008c*/ 	.word	index@(.nv.constant0._Z21nppiCopy_PxCxR_kernelIhLi4EEvPKPT_iS1_iii)
        /*0090*/ 	.short	0x0380
        /*0092*/ 	.short	0x0024


	//----- nvinfo : EIATTR_SW_WAR
	.align		4
.L_249:
        /*0094*/ 	.byte	0x04, 0x36
        /*0096*/ 	.short	(.L_251 - .L_250)
.L_250:
        /*0098*/ 	.word	0x00000008
.L_251:


//--------------------- .nv.info._Z31nppiCopy_PxCxR_kernel_optimizedIfLi3EEvPKT_S2_S2_iPS0_iii --------------------------
	.section	.nv.info._Z31nppiCopy_PxCxR_kernel_optimizedIfLi3EEvPKT_S2_S2_iPS0_iii,"",@"SHT_CUDA_INFO"
	.sectionflags	@""
	.align	4


	//----- nvinfo : EIATTR_CUDA_API_VERSION
	.align		4
        /*0000*/ 	.byte	0x04, 0x37
        /*0002*/ 	.short	(.L_253 - .L_252)
.L_252:
        /*0004*/ 	.word	0x00000082


	//----- nvinfo : EIATTR_KPARAM_INFO
	.align		4
.L_253:
        /*0008*/ 	.byte	0x04, 0x17
        /*000a*/ 	.short	(.L_255 - .L_254)
.L_254:
        /*000c*/ 	.word	0x00000000
        /*0010*/ 	.short	0x0007
        /*0012*/ 	.short	0x0030
        /*0014*/ 	.byte	0x00, 0xf0, 0x11, 0x00


	//----- nvinfo : EIATTR_KPARAM_INFO
	.align		4
.L_255:
        /*0018*/ 	.byte	0x04, 0x17
        /*001a*/ 	.short	(.L_257 - .L_256)
.L_256:
        /*001c*/ 	.word	0x00000000
        /*0020*/ 	.short	0x0006
        /*0022*/ 	.short	0x002c
        /*0024*/ 	.byte	0x00, 0xf0, 0x11, 0x00


	//----- nvinfo : EIATTR_KPARAM_INFO
	.align		4
.L_257:
        /*0028*/ 	.byte	0x04, 0x17
        /*002a*/ 	.short	(.L_259 - .L_258)
.L_258:
        /*002c*/ 	.word	0x00000000
        /*0030*/ 	.short	0x0005
        /*0032*/ 	.short	0x0028
        /*0034*/ 	.byte	0x00, 0xf0, 0x11, 0x00


	//----- nvinfo : EIATTR_KPARAM_INFO
	.align		4
.L_259:
        /*0038*/ 	.byte	0x04, 0x17
        /*003a*/ 	.short	(.L_261 - .L_260)
.L_260:
        /*003c*/ 	.word	0x00000000
        /*0040*/ 	.short	0x0004
        /*0042*/ 	.short	0x0020
        /*0044*/ 	.byte	0x00, 0xf5, 0x21, 0x00


	//----- nvinfo : EIATTR_KPARAM_INFO
	.align		4
.L_261:
        /*0048*/ 	.byte	0x04, 0x17
        /*004a*/ 	.short	(.L_263 - .L_262)
.L_262:
        /*004c*/ 	.word	0x00000000
        /*0050*/ 	.short	0x0003
        /*0052*/ 	.short	0x0018
        /*0054*/ 	.byte	0x00, 0xf0, 0x11, 0x00


	//----- nvinfo : EIATTR_KPARAM_INFO
	.align		4
.L_263:
        /*0058*/ 	.byte	0x04, 0x17
        /*005a*/ 	.short	(.L_265 - .L_264)
.L_264:
        /*005c*/ 	.word	0x00000000
        /*0060*/ 	.short	0x0002
        /*0062*/ 	.short	0x0010
        /*0064*/ 	.byte	0x00, 0xf5, 0x21, 0x00


	//----- nvinfo : EIATTR_KPARAM_INFO
	.align		4
.L_265:
        /*0068*/ 	.byte	0x04, 0x17
        /*006a*/ 	.short	(.L_267 - .L_266)
.L_266:
        /*006c*/ 	.word	0x00000000
        /*0070*/ 	.short	0x0001
        /*0072*/ 	.short	0x0008
        /*0074*/ 	.byte	0x00, 0xf5, 0x21, 0x00


	//----- nvinfo : EIATTR_KPARAM_INFO
	.align		4
.L_267:
        /*0078*/ 	.byte	0x04, 0x17
        /*007a*/ 	.short	(.L_269 - .L_268)
.L_268:
        /*007c*/ 	.word	0x00000000
        /*0080*/ 	.short	0x0000
        /*0082*/ 	.short	0x0000
        /*0084*/ 	.byte	0x00, 0xf5, 0x21, 0x00


	//----- nvinfo : EIATTR_SPARSE_MMA_MASK
	.align		4
.L_269:
        /*0088*/ 	.byte	0x03, 0x50
        /*008a*/ 	.short	0x0000


	//----- nvinfo : EIATTR_MAXREG_COUNT
	.align		4
        /*008c*/ 	.byte	0x03, 0x1b
        /*008e*/ 	.short	0x00ff


	//----- nvinfo : EIATTR_MERCURY_ISA_VERSION
	.align		4
        /*0090*/ 	.byte	0x03, 0x5f
        /*0092*/ 	.short	0x0101


	//----- nvinfo : EIATTR_VRC_CTA_INIT_COUNT
	.align		4
        /*0094*/ 	.byte	0x02, 0x4a
	.zero		1
	.zero		1


	//----- nvinfo : EIATTR_EXIT_INSTR_OFFSETS
	.align		4
        /*0098*/ 	.byte	0x04, 0x1c
        /*009a*/ 	.short	(.L_271 - .L_270)


	//   ....[0]....
.L_270:
        /*009c*/ 	.word	0x000000b0


	//   ....[1]....
        /*00a0*/ 	.word	0x00000210


	//   ....[2]....
        /*00a4*/ 	.word	0x00000350


	//   ....[3]....
        /*00a8*/ 	.word	0x00000530


	//----- nvinfo : EIATTR_CRS_STACK_SIZE
	.align		4
.L_271:
        /*00ac*/ 	.byte	0x04, 0x1e
        /*00ae*/ 	.short	(.L_273 - .L_272)
.L_272:
        /*00b0*/ 	.word	0x00000000


	//----- nvinfo : EIATTR_CBANK_PARAM_SIZE
	.align		4
.L_273:
        /*00b4*/ 	.byte	0x03, 0x19
        /*00b6*/ 	.short	0x0034


	//----- nvinfo : EIATTR_PARAM_CBANK
	.align		4
        /*00b8*/ 	.byte	0x04, 0x0a
        /*00ba*/ 	.short	(.L_275 - .L_274)
	.align		4
.L_274:
        /*00bc*/ 	.word	index@(.nv.constant0._Z31nppiCopy_PxCxR_kernel_optimizedIfLi3EEvPKT_S2_S2_iPS0_iii)
        /*00c0*/ 	.short	0x0380
        /*00c2*/ 	.short	0x0034


	//----- nvinfo : EIATTR_SW_WAR
	.align		4
.L_275:
        /*00c4*/ 	.byte	0x04, 0x36
        /*00c6*/ 	.short	(.L_277 - .L_276)
.L_276:
        /*00c8*/ 	.word	0x00000008
.L_277:


//--------------------- .nv.info._Z31nppiCopy_PxCxR_kernel_optimizedIiLi3EEvPKT_S2_S2_iPS0_iii --------------------------
	.section	.nv.info._Z31nppiCopy_PxCxR_kernel_optimizedIiLi3EEvPKT_S2_S2_iPS0_iii,"",@"SHT_CUDA_INFO"
	.sectionflags	@""
	.align	4


	//----- nvinfo : EIATTR_CUDA_API_VERSION
	.align		4
        /*0000*/ 	.byte	0x04, 0x37
        /*0002*/ 	.short	(.L_279 - .L_278)
.L_278:
        /*0004*/ 	.word	0x00000082


	//----- nvinfo : EIATTR_KPARAM_INFO
	.align		4
.L_279:
        /*0008*/ 	.byte	0x04, 0x17
        /*000a*/ 	.short	(.L_281 - .L_280)
.L_280:
        /*000c*/ 	.word	0x00000000
        /*0010*/ 	.short	0x0007
        /*0012*/ 	.short	0x0030
        /*0014*/ 	.byte	0x00, 0xf0, 0x11, 0x00


	//----- nvinfo : EIATTR_KPARAM_INFO
	.align		4
.L_281:
        /*0018*/ 	.byte	0x04, 0x17
        /*001a*/ 	.short	(.L_283 - .L_282)
.L_282:
        /*001c*/ 	.word	0x00000000
        /*0020*/ 	.short	0x0006
        /*0022*/ 	.short	0x002c
        /*0024*/ 	.byte	0x00, 0xf0, 0x11, 0x00


	//----- nvinfo : EIATTR_KPARAM_INFO
	.align		4
.L_283:
        /*0028*/ 	.byte	0x04, 0x17
        /*002a*/ 	.short	(.L_285 - .L_284)
.L_284:
        /*002c*/ 	.word	0x00000000
        /*0030*/ 	.short	0x0005
        /*0032*/ 	.short	0x0028
        /*0034*/ 	.byte	0x00, 0xf0, 0x11, 0x00


	//----- nvinfo : EIATTR_KPARAM_INFO
	.align		4
.L_285:
        /*0038*/ 	.byte	0x04, 0x17
        /*003a*/ 	.short	(.L_287 - .L_286)
.L_286:
        /*003c*/ 	.word	0x00000000
        /*0040*/ 	.short	0x0004
        /*0042*/ 	.short	0x0020
        /*0044*/ 	.byte	0x00, 0xf5, 0x21, 0x00


	//----- nvinfo : EIATTR_KPARAM_INFO
	.align		4
.L_287:
        /*0048*/ 	.byte	0x04, 0x17
        /*004a*/ 	.short	(.L_289 - .L_288)
.L_288:
        /*004c*/ 	.word	0x00000000
        /*0050*/ 	.short	0x0003
        /*0052*/ 	.short	0x0018
        /*0054*/ 	.byte	0x00, 0xf0, 0x11, 0x00


	//----- nvinfo : EIATTR_KPARAM_INFO
	.align		4
.L_289:
        /*0058*/ 	.byte	0x04, 0x17
        /*005a*/ 	.short	(.L_291 - .L_290)
.L_290:
        /*005c*/ 	.word	0x00000000
        /*0060*/ 	.short	0x0002
        /*0062*/ 	.short	0x0010
        /*0064*/ 	.byte	0x00, 0xf5, 0x21, 0x00


	//----- nvinfo : EIATTR_KPARAM_INFO
	.align		4
.L_291:
        /*0068*/ 	.byte	0x04, 0x17
        /*006a*/ 	.short	(.L_293 - .L_292)
.L_292:
        /*006c*/ 	.word	0x00000000
        /*0070*/ 	.short	0x0001
        /*0072*/ 	.short	0x0008
        /*0074*/ 	.byte	0x00, 0xf5, 0x21, 0x00


	//----- nvinfo : EIATTR_KPARAM_INFO
	.align		4
.L_293:
        /*0078*/ 	.byte	0x04, 0x17
        /*007a*/ 	.short	(.L_295 - .L_294)
.L_294:
        /*007c*/ 	.word	0x00000000
        /*0080*/ 	.short	0x0000
        /*0082*/ 	.short	0x0000
        /*0084*/ 	.byte	0x00, 0xf5, 0x21, 0x00


	//----- nvinfo : EIATTR_SPARSE_MMA_MASK
	.align		4
.L_295:
        /*0088*/ 	.byte	0x03, 0x50
        /*008a*/ 	.short	0x0000


	//----- nvinfo : EIATTR_MAXREG_COUNT
	.align		4
        /*008c*/ 	.byte	0x03, 0x1b
        /*008e*/ 	.short	0x00ff


	//----- nvinfo : EIATTR_MERCURY_ISA_VERSION
	.align		4
        /*0090*/ 	.byte	0x03, 0x5f
        /*0092*/ 	.short	0x0101


	//----- nvinfo : EIATTR_VRC_CTA_INIT_COUNT
	.align		4
        /*0094*/ 	.byte	0x02, 0x4a
	.zero		1
	.zero		1


	//----- nvinfo : EIATTR_EXIT_INSTR_OFFSETS
	.align		4
        /*0098*/ 	.byte	0x04, 0x1c
        /*009a*/ 	.short	(.L_297 - .L_296)


	//   ....[0]....
.L_296:
        /*009c*/ 	.word	0x000000b0


	//   ....[1]....
        /*00a0*/ 	.word	0x00000210


	//   ....[2]....
        /*00a4*/ 	.word	0x00000350


	//   ....[3]....
        /*00a8*/ 	.word	0x00000530


	//----- nvinfo : EIATTR_CRS_STACK_SIZE
	.align		4
.L_297:
        /*00ac*/ 	.byte	0x04, 0x1e
        /*00ae*/ 	.short	(.L_299 - .L_298)
.L_298:
        /*00b0*/ 	.word	0x00000000


	//----- nvinfo : EIATTR_CBANK_PARAM_SIZE
	.align		4
.L_299:
        /*00b4*/ 	.byte	0x03, 0x19
        /*00b6*/ 	.short	0x0034


	//----- nvinfo : EIATTR_PARAM_CBANK
	.align		4
        /*00b8*/ 	.byte	0x04, 0x0a
        /*00ba*/ 	.short	(.L_301 - .L_300)
	.align		4
.L_300:
        /*00bc*/ 	.word	index@(.nv.constant0._Z31nppiCopy_PxCxR_kernel_optimizedIiLi3EEvPKT_S2_S2_iPS0_iii)
        /*00c0*/ 	.short	0x0380
        /*00c2*/ 	.short	0x0034


	//----- nvinfo : EIATTR_SW_WAR
	.align		4
.L_301:
        /*00c4*/ 	.byte	0x04, 0x36
        /*00c6*/ 	.short	(.L_303 - .L_302)
.L_302:
        /*00c8*/ 	.word	0x00000008
.L_303:


//--------------------- .nv.info._Z31nppiCopy_PxCxR_kernel_optimizedIsLi3EEvPKT_S2_S2_iPS0_iii --------------------------
	.section	.nv.info._Z31nppiCopy_PxCxR_kernel_optimizedIsLi3EEvPKT_S2_S2_iPS0_iii,"",@"SHT_CUDA_INFO"
	.sectionflags	@""
	.align	4


	//----- nvinfo : EIATTR_CUDA_API_VERSION
	.align		4
        /*0000*/ 	.byte	0x04, 0x37
        /*0002*/ 	.short	(.L_305 - .L_304)
.L_304:
        /*0004*/ 	.word	0x00000082


	//----- nvinfo : EIATTR_KPARAM_INFO
	.align		4
.L_305:
        /*0008*/ 	.byte	0x04, 0x17
        /*000a*/ 	.short	(.L_307 - .L_306)
.L_306:
        /*000c*/ 	.word	0x00000000
        /*0010*/ 	.short	0x0007
        /*0012*/ 	.short	0x0030
        /*0014*/ 	.byte	0x00, 0xf0, 0x11, 0x00


	//----- nvinfo : EIATTR_KPARAM_INFO
	.align		4
.L_307:
        /*0018*/ 	.byte	0x04, 0x17
        /*001a*/ 	.short	(.L_309 - .L_308)
.L_308:
        /*001c*/ 	.word	0x00000000
        /*0020*/ 	.short	0x0006
        /*0022*/ 	.short	0x002c
        /*0024*/ 	.byte	0x00, 0xf0, 0x11, 0x00


	//----- nvinfo : EIATTR_KPARAM_INFO
	.align		4
.L_309:
        /*0028*/ 	.byte	0x04, 0x17
        /*002a*/ 	.short	(.L_311 - .L_310)
.L_310:
        /*002c*/ 	.word	0x00000000
        /*0030*/ 	.short	0x0005
        /*0032*/ 	.short	0x0028
        /*0034*/ 	.byte	0x00, 0xf0, 0x11, 0x00


	//----- nvinfo : EIATTR_KPARAM_INFO
	.align		4
.L_311:
        /*0038*/ 	.byte	0x04, 0x17
        /*003a*/ 	.short	(.L_313 - .L_312)
.L_312:
        /*003c*/ 	.word	0x00000000
        /*0040*/ 	.short	0x0004
        /*0042*/ 	.short	0x0020
        /*0044*/ 	.byte	0x00, 0xf5, 0x21, 0x00


	//----- nvinfo : EIATTR_KPARAM_INFO
	.align		4
.L_313:
        /*0048*/ 	.byte	0x04, 0x17
        /*004a*/ 	.short	(.L_315 - .L_314)
.L_314:
        /*004c*/ 	.word	0x00000000
        /*0050*/ 	.short	0x0003
        /*0052*/ 	.short	0x0018
        /*0054*/ 	.byte	0x00, 0xf0, 0x11, 0x00


	//----- nvinfo : EIATTR_KPARAM_INFO
	.align		4
.L_315:
        /*0058*/ 	.byte	0x04, 0x17
        /*005a*/ 	.short	(.L_317 - .L_316)
.L_316:
        /*005c*/ 	.word	0x00000000
        /*0060*/ 	.short	0x0002
        /*0062*/ 	.short	0x0010
        /*0064*/ 	.byte	0x00, 0xf5, 0x21, 0x00


	//----- nvinfo : EIATTR_KPARAM_INFO
	.align		4
.L_317:
        /*0068*/ 	.byte	0x04, 0x17
        /*006a*/ 	.short	(.L_319 - .L_318)
.L_318:
        /*006c*/ 	.word	0x00000000
        /*0070*/ 	.short	0x0001
        /*0072*/ 	.short	0x0008
        /*0074*/ 	.byte	0x00, 0xf5, 0x21, 0x00


	//----- nvinfo : EIATTR_KPARAM_INFO
	.align		4
.L_319:
        /*0078*/ 	.byte	0x04, 0x17
        /*007a*/ 	.short	(.L_321 - .L_320)
.L_320:
        /*007c*/ 	.word	0x00000000
        /*0080*/ 	.short	0x0000
        /*0082*/ 	.short	0x0000
        /*0084*/ 	.byte	0x00, 0xf5, 0x21, 0x00


	//----- nvinfo : EIATTR_SPARSE_MMA_MASK
	.align		4
.L_321:
        /*0088*/ 	.byte	0x03, 0x50
        /*008a*/ 	.short	0x0000


	//----- nvinfo : EIATTR_MAXREG_COUNT
	.align		4
        /*008c*/ 	.byte	0x03, 0x1b
        /*008e*/ 	.short	0x00ff


	//----- nvinfo : EIATTR_MERCURY_ISA_VERSION
	.align		4
        /*0090*/ 	.byte	0x03, 0x5f
        /*0092*/ 	.short	0x0101


	//----- nvinfo : EIATTR_VRC_CTA_INIT_COUNT
	.align		4
        /*0094*/ 	.byte	0x02, 0x4a
	.zero		1
	.zero		1


	//----- nvinfo : EIATTR_EXIT_INSTR_OFFSETS
	.align		4
        /*0098*/ 	.byte	0x04, 0x1c
        /*009a*/ 	.short	(.L_323 - .L_322)


	//   ....[0]....
.L_322:
        /*009c*/ 	.word	0x000000b0


	//   ....[1]....
        /*00a0*/ 	.word	0x00000210


	//   ....[2]....
        /*00a4*/ 	.word	0x00000350


	//   ....[3]....
        /*00a8*/ 	.word	0x00000530


	//----- nvinfo : EIATTR_CRS_STACK_SIZE
	.align		4
.L_323:
        /*00ac*/ 	.byte	0x04, 0x1e
        /*00ae*/ 	.short	(.L_325 - .L_324)
.L_324:
        /*00b0*/ 	.word	0x00000000


	//----- nvinfo : EIATTR_CBANK_PARAM_SIZE
	.align		4
.L_325:
        /*00b4*/ 	.byte	0x03, 0x19
        /*00b6*/ 	.short	0x0034


	//----- nvinfo : EIATTR_PARAM_CBANK
	.align		4
        /*00b8*/ 	.byte	0x04, 0x0a
        /*00ba*/ 	.short	(.L_327 - .L_326)
	.align		4
.L_326:
        /*00bc*/ 	.word	index@(.nv.constant0._Z31nppiCopy_PxCxR_kernel_optimizedIsLi3EEvPKT_S2_S2_iPS0_iii)
        /*00c0*/ 	.short	0x0380
        /*00c2*/ 	.short	0x0034


	//----- nvinfo : EIATTR_SW_WAR
	.align		4
.L_327:
        /*00c4*/ 	.byte	0x04, 0x36
        /*00c6*/ 	.short	(.L_329 - .L_328)
.L_328:
        /*00c8*/ 	.word	0x00000008
.L_329:


//--------------------- .nv.info._Z31nppiCopy_PxCxR_kernel_optimizedItLi3EEvPKT_S2_S2_iPS0_iii --------------------------
	.section	.nv.info._Z31nppiCopy_PxCxR_kernel_optimizedItLi3EEvPKT_S2_S2_iPS0_iii,"",@"SHT_CUDA_INFO"
	.sectionflags	@""
	.align	4


	//----- nvinfo : EIATTR_CUDA_API_VERSION
	.align		4
        /*0000*/ 	.byte	0x04, 0x37
        /*0002*/ 	.short	(.L_331 - .L_330)
.L_330:
        /*0004*/ 	.word	0x00000082


	//----- nvinfo : EIATTR_KPARAM_INFO
	.align		4
.L_331:
        /*0008*/ 	.byte	0x04, 0x17
        /*000a*/ 	.short	(.L_333 - .L_332)
.L_332:
        /*000c*/ 	.word	0x00000000
        /*0010*/ 	.short	0x0007
        /*0012*/ 	.short	0x0030
        /*0014*/ 	.byte	0x00, 0xf0, 0x11, 0x00


	//----- nvinfo : EIATTR_KPARAM_INFO
	.align		4
.L_333:
        /*0018*/ 	.byte	0x04, 0x17
        /*001a*/ 	.short	(.L_335 - .L_334)
.L_334:
        /*001c*/ 	.word	0x00000000
        /*0020*/ 	.short	0x0006
        /*0022*/ 	.short	0x002c
        /*0024*/ 	.byte	0x00, 0xf0, 0x11, 0x00


	//----- nvinfo : EIATTR_KPARAM_INFO
	.align		4
.L_335:
        /*0028*/ 	.byte	0x04, 0x17
        /*002a*/ 	.short	(.L_337 - .L_336)
.L_336:
        /*002c*/ 	.word	0x00000000
        /*0030*/ 	.short	0x0005
        /*0032*/ 	.short	0x0028
        /*0034*/ 	.byte	0x00, 0xf0, 0x11, 0x00


	//----- nvinfo : EIATTR_KPARAM_INFO
	.align		4
.L_337:
        /*0038*/ 	.byte	0x04, 0x17
        /*003a*/ 	.short	(.L_339 - .L_338)
.L_338:
        /*003c*/ 	.word	0x00000000
        /*0040*/ 	.short	0x0004
        /*0042*/ 	.short	0x0020
        /*0044*/ 	.byte	0x00, 0xf5, 0x21, 0x00


	//----- nvinfo : EIATTR_KPARAM_INFO
	.align		4
.L_339:
        /*0048*/ 	.byte	0x04, 0x17
        /*004a*/ 	.short	(.L_341 - .L_340)
.L_340:
        /*004c*/ 	.word	0x00000000
        /*0050*/ 	.short	0x0003
        /*0052*/ 	.short	0x0018
        /*0054*/ 	.byte	0x00, 0xf0, 0x11, 0x00


	//----- nvinfo : EIATTR_KPARAM_INFO
	.align		4
.L_341:
        /*0058*/ 	.byte	0x04, 0x17
        /*005a*/ 	.short	(.L_343 - .L_342)
.L_342:
        /*005c*/ 	.word	0x00000000
        /*0060*/ 	.short	0x0002
        /*0062*/ 	.short	0x0010
        /*0064*/ 	.byte	0x00, 0xf5, 0x21, 0x00


	//----- nvinfo : EIATTR_KPARAM_INFO
	.align		4
.L_343:
        /*0068*/ 	.byte	0x04, 0x17
        /*006a*/ 	.short	(.L_345 - .L_344)
.L_344:
        /*006c*/ 	.word	0x00000000
        /*0070*/ 	.short	0x0001
        /*0072*/ 	.short	0x0008
        /*0074*/ 	.byte	0x00, 0xf5, 0x21, 0x00


	//----- nvinfo : EIATTR_KPARAM_INFO
	.align		4
.L_345:
        /*0078*/ 	.byte	0x04, 0x17
        /*007a*/ 	.short	(.L_347 - .L_346)
.L_346:
        /*007c*/ 	.word	0x00000000
        /*0080*/ 	.short	0x0000
        /*0082*/ 	.short	0x0000
        /*0084*/ 	.byte	0x00, 0xf5, 0x21, 0x00


	//----- nvinfo : EIATTR_SPARSE_MMA_MASK
	.align		4
.L_347:
        /*0088*/ 	.byte	0x03, 0x50
        /*008a*/ 	.short	0x0000


	//----- nvinfo : EIATTR_MAXREG_COUNT
	.align		4
        /*008c*/ 	.byte	0x03, 0x1b
        /*008e*/ 	.short	0x00ff


	//----- nvinfo : EIATTR_MERCURY_ISA_VERSION
	.align		4
        /*0090*/ 	.byte	0x03, 0x5f
        /*0092*/ 	.short	0x0101


	//----- nvinfo : EIATTR_VRC_CTA_INIT_COUNT
	.align		4
        /*0094*/ 	.byte	0x02, 0x4a
	.zero		1
	.zero		1


	//----- nvinfo : EIATTR_EXIT_INSTR_OFFSETS
	.align		4
        /*0098*/ 	.byte	0x04, 0x1c
        /*009a*/ 	.short	(.L_349 - .L_348)


	//   ....[0]....
.L_348:
        /*009c*/ 	.word	0x000000b0


	//   ....[1]....
        /*00a0*/ 	.word	0x00000210


	//   ....[2]....
        /*00a4*/ 	.word	0x00000350


	//   ....[3]....
        /*00a8*/ 	.word	0x00000530


	//----- nvinfo : EIATTR_CRS_STACK_SIZE
	.align		4
.L_349:
        /*00ac*/ 	.byte	0x04, 0x1e
        /*00ae*/ 	.short	(.L_351 - .L_350)
.L_350:
        /*00b0*/ 	.word	0x00000000


	//----- nvinfo : EIATTR_CBANK_PARAM_SIZE
	.align		4
.L_351:
        /*00b4*/ 	.byte	0x03, 0x19
        /*00b6*/ 	.short	0x0034


	//----- nvinfo : EIATTR_PARAM_CBANK
	.align		4
        /*00b8*/ 	.byte	0x04, 0x0a
        /*00ba*/ 	.short	(.L_353 - .L_352)
	.align		4
.L_352:
        /*00bc*/ 	.word	index@(.nv.constant0._Z31nppiCopy_PxCxR_kernel_optimizedItLi3EEvPKT_S2_S2_iPS0_iii)
        /*00c0*/ 	.short	0x0380
        /*00c2*/ 	.short	0x0034


	//----- nvinfo : EIATTR_SW_WAR
	.align		4
.L_353:
        /*00c4*/ 	.byte	0x04, 0x36
        /*00c6*/ 	.short	(.L_355 - .L_354)
.L_354:
        /*00c8*/ 	.word	0x00000008
.L_355:


//--------------------- .nv.info._Z31nppiCopy_PxCxR_kernel_optimizedIhLi3EEvPKT_S2_S2_iPS0_iii --------------------------
	.section	.nv.info._Z31nppiCopy_PxCxR_kernel_optimizedIhLi3EEvPKT_S2_S2_iPS0_iii,"",@"SHT_CUDA_INFO"
	.sectionflags	@""
	.align	4


	//----- nvinfo : EIATTR_CUDA_API_VERSION
	.align		4
        /*0000*/ 	.byte	0x04, 0x37
        /*0002*/ 	.short	(.L_357 - .L_356)
.L_356:
        /*0004*/ 	.word	0x00000082


	//----- nvinfo : EIATTR_KPARAM_INFO
	.align		4
.L_357:
        /*0008*/ 	.byte	0x04, 0x17
        /*000a*/ 	.short	(.L_359 - .L_358)
.L_358:
        /*000c*/ 	.word	0x00000000
        /*0010*/ 	.short	0x0007
        /*0012*/ 	.short	0x0030
        /*0014*/ 	.byte	0x00, 0xf0, 0x11, 0x00


	//----- nvinfo : EIATTR_KPARAM_INFO
	.align		4
.L_359:
        /*0018*/ 	.byte	0x04, 0x17
        /*001a*/ 	.short	(.L_361 - .L_360)
.L_360:
        /*001c*/ 	.word	0x00000000
        /*0020*/ 	.short	0x0006
        /*0022*/ 	.short	0x002c
        /*0024*/ 	.byte	0x00, 0xf0, 0x11, 0x00


	//----- nvinfo : EIATTR_KPARAM_INFO
	.align		4
.L_361:
        /*0028*/ 	.byte	0x04, 0x17
        /*002a*/ 	.short	(.L_363 - .L_362)
.L_362:
        /*002c*/ 	.word	0x00000000
        /*0030*/ 	.short	0x0005
        /*0032*/ 	.short	0x0028
        /*0034*/ 	.byte	0x00, 0xf0, 0x11, 0x00


	//----- nvinfo : EIATTR_KPARAM_INFO
	.align		4
.L_363:
        /*0038*/ 	.byte	0x04, 0x17
        /*003a*/ 	.short	(.L_365 - .L_364)
.L_364:
        /*003c*/ 	.word	0x00000000
        /*0040*/ 	.short	0x0004
        /*0042*/ 	.short	0x0020
        /*0044*/ 	.byte	0x00, 0xf5, 0x21, 0x00


	//----- nvinfo : EIATTR_KPARAM_INFO
	.align		4
.L_365:
        /*0048*/ 	.byte	0x04, 0x17
        /*004a*/ 	.short	(.L_367 - .L_366)
.L_366:
        /*004c*/ 	.word	0x00000000
        /*0050*/ 	.short	0x0003
        /*0052*/ 	.short	0x0018
        /*0054*/ 	.byte	0x00, 0xf0, 0x11, 0x00


	//----- nvinfo : EIATTR_KPARAM_INFO
	.align		4
.L_367:
        /*0058*/ 	.byte	0x04, 0x17
        /*005a*/ 	.short	(.L_369 - .L_368)
.L_368:
        /*005c*/ 	.word	0x00000000
        /*0060*/ 	.short	0x0002
        /*0062*/ 	.short	0x0010
        /*0064*/ 	.byte	0x00, 0xf5, 0x21, 0x00


	//----- nvinfo : EIATTR_KPARAM_INFO
	.align		4
.L_369:
        /*0068*/ 	.byte	0x04, 0x17
        /*006a*/ 	.short	(.L_371 - .L_370)
.L_370:
        /*006c*/ 	.word	0x00000000
        /*0070*/ 	.short	0x0001
        /*0072*/ 	.short	0x0008
        /*0074*/ 	.byte	0x00, 0xf5, 0x21, 0x00


	//----- nvinfo : EIATTR_KPARAM_INFO
	.align		4
.L_371:
        /*0078*/ 	.byte	0x04, 0x17
        /*007a*/ 	.short	(.L_373 - .L_372)
.L_372:
        /*007c*/ 	.word	0x00000000
        /*0080*/ 	.short	0x0000
        /*0082*/ 	.short	0x0000
        /*0084*/ 	.byte	0x00, 0xf5, 0x21, 0x00


	//----- nvinfo : EIATTR_SPARSE_MMA_MASK
	.align		4
.L_373:
        /*0088*/ 	.byte	0x03, 0x50
        /*008a*/ 	.short	0x0000


	//----- nvinfo : EIATTR_MAXREG_COUNT
	.align		4
        /*008c*/ 	.byte	0x03, 0x1b
        /*008e*/ 	.short	0x00ff


	//----- nvinfo : EIATTR_MERCURY_ISA_VERSION
	.align		4
        /*0090*/ 	.byte	0x03, 0x5f
        /*0092*/ 	.short	0x0101


	//----- nvinfo : EIATTR_VRC_CTA_INIT_COUNT
	.align		4
        /*0094*/ 	.byte	0x02, 0x4a
	.zero		1
	.zero		1


	//----- nvinfo : EIATTR_EXIT_INSTR_OFFSETS
	.align		4
        /*0098*/ 	.byte	0x04, 0x1c
        /*009a*/ 	.short	(.L_375 - .L_374)


	//   ....[0]....
.L_374:
        /*009c*/ 	.word	0x000000b0


	//   ....[1]....
        /*00a0*/ 	.word	0x00000210


	//   ....[2]....
        /*00a4*/ 	.word	0x000003a0


	//   ....[3]....
        /*00a8*/ 	.word	0x000005d0


	//----- nvinfo : EIATTR_CRS_STACK_SIZE
	.align		4
.L_375:
        /*00ac*/ 	.byte	0x04, 0x1e
        /*00ae*/ 	.short	(.L_377 - .L_376)
.L_376:
        /*00b0*/ 	.word	0x00000000


	//----- nvinfo : EIATTR_CBANK_PARAM_SIZE
	.align		4
.L_377:
        /*00b4*/ 	.byte	0x03, 0x19
        /*00b6*/ 	.short	0x0034


	//----- nvinfo : EIATTR_PARAM_CBANK
	.align		4
        /*00b8*/ 	.byte	0x04, 0x0a
        /*00ba*/ 	.short	(.L_379 - .L_378)
	.align		4
.L_378:
        /*00bc*/ 	.word	index@(.nv.constant0._Z31nppiCopy_PxCxR_kernel_optimizedIhLi3EEvPKT_S2_S2_iPS0_iii)
        /*00c0*/ 	.short	0x0380
        /*00c2*/ 	.short	0x0034


	//----- nvinfo : EIATTR_SW_WAR
	.align		4
.L_379:
        /*00c4*/ 	.byte	0x04, 0x36
        /*00c6*/ 	.short	(.L_381 - .L_380)
.L_380:
        /*00c8*/ 	.word	0x00000008
.L_381:


//--------------------- .nv.info._Z21nppiCopy_CxPxR_kernelIfLi4EEvPKT_iPKPS0_iii --------------------------
	.section	.nv.info._Z21nppiCopy_CxPxR_kernelIfLi4EEvPKT_iPKPS0_iii,"",@"SHT_CUDA_INFO"
	.sectionflags	@""
	.align	4


	//----- nvinfo : EIATTR_CUDA_API_VERSION
	.align		4
        /*0000*/ 	.byte	0x04, 0x37
        /*0002*/ 	.short	(.L_383 - .L_382)
.L_382:
        /*0004*/ 	.word	0x00000082


	//----- nvinfo : EIATTR_KPARAM_INFO
	.align		4
.L_383:
        /*0008*/ 	.byte	0x04, 0x17
        /*000a*/ 	.short	(.L_385 - .L_384)
.L_384:
        /*000c*/ 	.word	0x00000000
        /*0010*/ 	.short	0x0005
        /*0012*/ 	.short	0x0020
        /*0014*/ 	.byte	0x00, 0xf0, 0x11, 0x00


	//----- nvinfo : EIATTR_KPARAM_INFO
	.align		4
.L_385:
        /*0018*/ 	.byte	0x04, 0x17
        /*001a*/ 	.short	(.L_387 - .L_386)
.L_386:
        /*001c*/ 	.word	0x00000000
        /*0020*/ 	.short	0x0004
        /*0022*/ 	.short	0x001c
        /*0024*/ 	.byte	0x00, 0xf0, 0x11, 0x00


	//----- nvinfo : EIATTR_KPARAM_INFO
	.align		4
.L_387:
        /*0028*/ 	.byte	0x04, 0x17
        /*002a*/ 	.short	(.L_389 - .L_388)
.L_388:
        /*002c*/ 	.word	0x00000000
        /*0030*/ 	.short	0x0003
        /*0032*/ 	.short	0x0018
        /*0034*/ 	.byte	0x00, 0xf0, 0x11, 0x00


	//----- nvinfo : EIATTR_KPARAM_INFO
	.align		4
.L_389:
        /*0038*/ 	.byte	0x04, 0x17
        /*003a*/ 	.short	(.L_391 - .L_390)
.L_390:
        /*003c*/ 	.word	0x00000000
        /*0040*/ 	.short	0x0002
        /*0042*/ 	.short	0x0010
        /*0044*/ 	.byte	0x00, 0xf5, 0x21, 0x00


	//----- nvinfo : EIATTR_KPARAM_INFO
	.align		4
.L_391:
        /*0048*/ 	.byte	0x04, 0x17
        /*004a*/ 	.short	(.L_393 - .L_392)
.L_392:
        /*004c*/ 	.word	0x00000000
        /*0050*/ 	.short	0x0001
        /*0052*/ 	.short	0x0008
        /*0054*/ 	.byte	0x00, 0xf0, 0x11, 0x00


	//----- nvinfo : EIATTR_KPARAM_INFO
	.align		4
.L_393:
        /*0058*/ 	.byte	0x04, 0x17
        /*005a*/ 	.short	(.L_395 - .L_394)
.L_394:
        /*005c*/ 	.word	0x00000000
        /*0060*/ 	.short	0x0000
        /*0062*/ 	.short	0x0000
        /*0064*/ 	.byte	0x00, 0xf5, 0x21, 0x00


	//----- nvinfo : EIATTR_SPARSE_MMA_MASK
	.align		4
.L_395:
        /*0068*/ 	.byte	0x03, 0x50
        /*006a*/ 	.short	0x0000


	//----- nvinfo : EIATTR_MAXREG_COUNT
	.align		4
        /*006c*/ 	.byte	0x03, 0x1b
        /*006e*/ 	.short	0x00ff


	//----- nvinfo : EIATTR_MERCURY_ISA_VERSION
	.align		4
        /*0070*/ 	.byte	0x03, 0x5f
        /*0072*/ 	.short	0x0101


	//----- nvinfo : EIATTR_VRC_CTA_INIT_COUNT
	.align		4
        /*0074*/ 	.byte	0x02, 0x4a
	.zero		1
	.zero		1


	//----- nvinfo : EIATTR_EXIT_INSTR_OFFSETS
	.align		4
        /*0078*/ 	.byte	0x04, 0x1c
        /*007a*/ 	.short	(.L_397 - .L_396)


	//   ....[0]....
.L_396:
        /*007c*/ 	.word	0x000000d0


	//   ....[1]....
        /*0080*/ 	.word	0x00000320


	//----- nvinfo : EIATTR_CBANK_PARAM_SIZE
	.align		4
.L_397:
        /*0084*/ 	.byte	0x03, 0x19
        /*0086*/ 	.short	0x0024


	//----- nvinfo : EIATTR_PARAM_CBANK
	.align		4
        /*0088*/ 	.byte	0x04, 0x0a
        /*008a*/ 	.short	(.L_399 - .L_398)
	.align		4
.L_398:
        /*008c*/ 	.word	index@(.nv.constant0._Z21nppiCopy_CxPxR_kernelIfLi4EEvPKT_iPKPS0_iii)
        /*0090*/ 	.short	0x0380
        /*0092*/ 	.short	0x0024


	//----- nvinfo : EIATTR_SW_WAR
	.align		4
.L_399:
        /*0094*/ 	.byte	0x04, 0x36
        /*0096*/ 	.short	(.L_401 - .L_400)
.L_400:
        /*0098*/ 	.word	0x00000008
.L_401:


//--------------------- .nv.info._Z21nppiCopy_CxPxR_kernelItLi4EEvPKT_iPKPS0_iii --------------------------
	.section	.nv.info._Z21nppiCopy_CxPxR_kernelItLi4EEvPKT_iPKPS0_iii,"",@"SHT_CUDA_INFO"
	.sectionflags	@""
	.align	4


	//----- nvinfo : EIATTR_CUDA_API_VERSION
	.align		4
        /*0000*/ 	.byte	0x04, 0x37
        /*0002*/ 	.short	(.L_403 - .L_402)
.L_402:
        /*0004*/ 	.word	0x00000082


	//----- nvinfo : EIATTR_KPARAM_INFO
	.align		4
.L_403:
        /*0008*/ 	.byte	0x04, 0x17
        /*000a*/ 	.short	(.L_405 - .L_404)
.L_404:
        /*000c*/ 	.word	0x00000000
        /*0010*/ 	.short	0x0005
        /*0012*/ 	.short	0x0020
        /*0014*/ 	.byte	0x00, 0xf0, 0x11, 0x00


	//----- nvinfo : EIATTR_KPARAM_INFO
	.align		4
.L_405:
        /*0018*/ 	.byte	0x04, 0x17
        /*001a*/ 	.short	(.L_407 - .L_406)
.L_406:
        /*001c*/ 	.word	0x00000000
        /*0020*/ 	.short	0x0004
        /*0022*/ 	.short	0x001c
        /*0024*/ 	.byte	0x00, 0xf0, 0x11, 0x00


	//----- nvinfo : EIATTR_KPARAM_INFO
	.align		4
.L_407:
        /*0028*/ 	.byte	0x04, 0x17
        /*002a*/ 	.short	(.L_409 - .L_408)
.L_408:
        /*002c*/ 	.word	0x00000000
        /*0030*/ 	.short	0x0003
        /*0032*/ 	.short	0x0018
        /*0034*/ 	.byte	0x00, 0xf0, 0x11, 0x00


	//----- nvinfo : EIATTR_KPARAM_INFO
	.align		4
.L_409:
        /*0038*/ 	.byte	0x04, 0x17
        /*003a*/ 	.short	(.L_411 - .L_410)
.L_410:
        /*003c*/ 	.word	0x00000000
        /*0040*/ 	.short	0x0002
        /*0042*/ 	.short	0x0010
        /*0044*/ 	.byte	0x00, 0xf5, 0x21, 0x00


	//----- nvinfo : EIATTR_KPARAM_INFO
	.align		4
.L_411:
        /*0048*/ 	.byte	0x04, 0x17
        /*004a*/ 	.short	(.L_413 - .L_412)
.L_412:
        /*004c*/ 	.word	0x00000000
        /*0050*/ 	.short	0x0001
        /*0052*/ 	.short	0x0008
        /*0054*/ 	.byte	0x00, 0xf0, 0x11, 0x00


	//----- nvinfo : EIATTR_KPARAM_INFO
	.align		4
.L_413:
        /*0058*/ 	.byte	0x04, 0x17
        /*005a*/ 	.short	(.L_415 - .L_414)
.L_414:
        /*005c*/ 	.word	0x00000000
        /*0060*/ 	.short	0x0000
        /*0062*/ 	.short	0x0000
        /*0064*/ 	.byte	0x00, 0xf5, 0x21, 0x00


	//----- nvinfo : EIATTR_SPARSE_MMA_MASK
	.align		4
.L_415:
        /*0068*/ 	.byte	0x03, 0x50
        /*006a*/ 	.short	0x0000


	//----- nvinfo : EIATTR_MAXREG_COUNT
	.align		4
        /*006c*/ 	.byte	0x03, 0x1b
        /*006e*/ 	.short	0x00ff


	//----- nvinfo : EIATTR_MERCURY_ISA_VERSION
	.align		4
        /*0070*/ 	.byte	0x03, 0x5f
        /*0072*/ 	.short	0x0101


	//----- nvinfo : EIATTR_VRC_CTA_INIT_COUNT
	.align		4
        /*0074*/ 	.byte	0x02, 0x4a
	.zero		1
	.zero		1


	//----- nvinfo : EIATTR_EXIT_INSTR_OFFSETS
	.align		4
        /*0078*/ 	.byte	0x04, 0x1c
        /*007a*/ 	.short	(.L_417 - .L_416)


	//   ....[0]....
.L_416:
        /*007c*/ 	.word	0x000000d0


	//   ....[1]....
        /*0080*/ 	.word	0x00000320


	//----- nvinfo : EIATTR_CBANK_PARAM_SIZE
	.align		4
.L_417:
        /*0084*/ 	.byte	0x03, 0x19
        /*0086*/ 	.short	0x0024


	//----- nvinfo : EIATTR_PARAM_CBANK
	.align		4
        /*0088*/ 	.byte	0x04, 0x0a
        /*008a*/ 	.short	(.L_419 - .L_418)
	.align		4
.L_418:
        /*008c*/ 	.word	index@(.nv.constant0._Z21nppiCopy_CxPxR_kernelItLi4EEvPKT_iPKPS0_iii)
        /*0090*/ 	.short	0x0380
        /*0092*/ 	.short	0x0024


	//----- nvinfo : EIATTR_SW_WAR
	.align		4
.L_419:
        /*0094*/ 	.byte	0x04, 0x36
        /*0096*/ 	.short	(.L_421 - .L_420)
.L_420:
        /*0098*/ 	.word	0x00000008
.L_421:


//--------------------- .nv.info._Z21nppiCopy_CxPxR_kernelIhLi4EEvPKT_iPKPS0_iii --------------------------
	.section	.nv.info._Z21nppiCopy_CxPxR_kernelIhLi4EEvPKT_iPKPS0_iii,"",@"SHT_CUDA_INFO"
	.sectionflags	@""
	.align	4


	//----- nvinfo : EIATTR_CUDA_API_VERSION
	.align		4
        /*0000*/ 	.byte	0x04, 0x37
        /*0002*/ 	.short	(.L_423 - .L_422)
.L_422:
        /*0004*/ 	.word	0x00000082


	//----- nvinfo : EIATTR_KPARAM_INFO
	.align		4
.L_423:
        /*0008*/ 	.byte	0x04, 0x17
        /*000a*/ 	.short	(.L_425 - .L_424)
.L_424:
        /*000c*/ 	.word	0x00000000
        /*0010*/ 	.short	0x0005
        /*0012*/ 	.short	0x0020
        /*0014*/ 	.byte	0x00, 0xf0, 0x11, 0x00


	//----- nvinfo : EIATTR_KPARAM_INFO
	.align		4
.L_425:
        /*0018*/ 	.byte	0x04, 0x17
        /*001a*/ 	.short	(.L_427 - .L_426)
.L_426:
        /*001c*/ 	.word	0x00000000
        /*0020*/ 	.short	0x0004
        /*0022*/ 	.short	0x001c
        /*0024*/ 	.byte	0x00, 0xf0, 0x11, 0x00


	//----- nvinfo : EIATTR_KPARAM_INFO
	.align		4
.L_427:
        /*0028*/ 	.byte	0x04, 0x17
        /*002a*/ 	.short	(.L_429 - .L_428)
.L_428:
        /*002c*/ 	.word	0x00000000
        /*0030*/ 	.short	0x0003
        /*0032*/ 	.short	0x0018
        /*0034*/ 	.byte	0x00, 0xf0, 0x11, 0x00


	//----- nvinfo : EIATTR_KPARAM_INFO
	.align		4
.L_429:
        /*0038*/ 	.byte	0x04, 0x17
        /*003a*/ 	.short	(.L_431 - .L_430)
.L_430:
        /*003c*/ 	.word	0x00000000
        /*0040*/ 	.short	0x0002
        /*0042*/ 	.short	0x0010
        /*0044*/ 	.byte	0x00, 0xf5, 0x21, 0x00


	//----- nvinfo : EIATTR_KPARAM_INFO
	.align		4
.L_431:
        /*0048*/ 	.byte	0x04, 0x17
        /*004a*/ 	.short	(.L_433 - .L_432)
.L_432:
        /*004c*/ 	.word	0x00000000
        /*0050*/ 	.short	0x0001
        /*0052*/ 	.short	0x0008
        /*0054*/ 	.byte	0x00, 0xf0, 0x11, 0x00


	//----- nvinfo : EIATTR_KPARAM_INFO
	.align		4
.L_433:
        /*0058*/ 	.byte	0x04, 0x17
        /*005a*/ 	.short	(.L_435 - .L_434)
.L_434:
        /*005c*/ 	.word	0x00000000
        /*0060*/ 	.short	0x0000
        /*0062*/ 	.short	0x0000
        /*0064*/ 	.byte	0x00, 0xf5, 0x21, 0x00


	//----- nvinfo : EIATTR_SPARSE_MMA_MASK
	.align		4
.L_435:
        /*0068*/ 	.byte	0x03, 0x50
        /*006a*/ 	.short	0x0000


	//----- nvinfo : EIATTR_MAXREG_COUNT
	.align		4
        /*006c*/ 	.byte	0x03, 0x1b
        /*006e*/ 	.short	0x00ff


	//----- nvinfo : EIATTR_MERCURY_ISA_VERSION
	.align		4
        /*0070*/ 	.byte	0x03, 0x5f
        /*0072*/ 	.short	0x0101


	//----- nvinfo : EIATTR_VRC_CTA_INIT_COUNT
	.align		4
        /*0074*/ 	.byte	0x02, 0x4a
	.zero		1
	.zero		1


	//----- nvinfo : EIATTR_EXIT_INSTR_OFFSETS
	.align		4
        /*0078*/ 	.byte	0x04, 0x1c
        /*007a*/ 	.short	(.L_437 - .L_436)


	//   ....[0]....
.L_436:
        /*007c*/ 	.word	0x000000d0


	//   ....[1]....
        /*0080*/ 	.word	0x00000310


	//----- nvinfo : EIATTR_CBANK_PARAM_SIZE
	.align		4
.L_437:
        /*0084*/ 	.byte	0x03, 0x19
        /*0086*/ 	.short	0x0024


	//----- nvinfo : EIATTR_PARAM_CBANK
	.align		4
        /*0088*/ 	.byte	0x04, 0x0a
        /*008a*/ 	.short	(.L_439 - .L_438)
	.align		4
.L_438:
        /*008c*/ 	.word	index@(.nv.constant0._Z21nppiCopy_CxPxR_kernelIhLi4EEvPKT_iPKPS0_iii)
        /*0090*/ 	.short	0x0380
        /*0092*/ 	.short	0x0024


	//----- nvinfo : EIATTR_SW_WAR
	.align		4
.L_439:
        /*0094*/ 	.byte	0x04, 0x36
        /*0096*/ 	.short	(.L_441 - .L_440)
.L_440:
        /*0098*/ 	.word	0x00000008
.L_441:


//--------------------- .nv.info._Z31nppiCopy_CxPxR_kernel_optimizedIfLi3EEvPKT_iPS0_S3_S3_iii --------------------------
	.section	.nv.info._Z31nppiCopy_CxPxR_kernel_optimizedIfLi3EEvPKT_iPS0_S3_S3_iii,"",@"SHT_CUDA_INFO"
	.sectionflags	@""
	.align	4


	//----- nvinfo : EIATTR_CUDA_API_VERSION
	.align		4
        /*0000*/ 	.byte	0x04, 0x37
        /*0002*/ 	.short	(.L_443 - .L_442)
.L_442:
        /*0004*/ 	.word	0x00000082


	//----- nvinfo : EIATTR_KPARAM_INFO
	.align		4
.L_443:
        /*0008*/ 	.byte	0x04, 0x17
        /*000a*/ 	.short	(.L_445 - .L_444)
.L_444:
        /*000c*/ 	.word	0x00000000
        /*0010*/ 	.short	0x0007
        /*0012*/ 	.short	0x0030
        /*0014*/ 	.byte	0x00, 0xf0, 0x11, 0x00


	//----- nvinfo : EIATTR_KPARAM_INFO
	.align		4
.L_445:
        /*0018*/ 	.byte	0x04, 0x17
        /*001a*/ 	.short	(.L_447 - .L_446)
.L_446:
        /*001c*/ 	.word	0x00000000
        /*0020*/ 	.short	0x0006
        /*0022*/ 	.short	0x002c
        /*0024*/ 	.byte	0x00, 0xf0, 0x11, 0x00


	//----- nvinfo : EIATTR_KPARAM_INFO
	.align		4
.L_447:
        /*0028*/ 	.byte	0x04, 0x17
        /*002a*/ 	.short	(.L_449 - .L_448)
.L_448:
        /*002c*/ 	.word	0x00000000
        /*0030*/ 	.short	0x0005
        /*0032*/ 	.short	0x0028
        /*0034*/ 	.byte	0x00, 0xf0, 0x11, 0x00


	//----- nvinfo : EIATTR_KPARAM_INFO
	.align		4
.L_449:
        /*0038*/ 	.byte	0x04, 0x17
        /*003a*/ 	.short	(.L_451 - .L_450)
.L_450:
        /*003c*/ 	.word	0x00000000
        /*0040*/ 	.short	0x0004
        /*0042*/ 	.short	0x0020
        /*0044*/ 	.byte	0x00, 0xf5, 0x21, 0x00


	//----- nvinfo : EIATTR_KPARAM_INFO
	.align		4
.L_451:
        /*0048*/ 	.byte	0x04, 0x17
        /*004a*/ 	.short	(.L_453 - .L_452)
.L_452:
        /*004c*/ 	.word	0x00000000
        /*0050*/ 	.short	0x0003
        /*0052*/ 	.short	0x0018
        /*0054*/ 	.byte	0x00, 0xf5, 0x21, 0x00


	//----- nvinfo : EIATTR_KPARAM_INFO
	.align		4
.L_453:
        /*0058*/ 	.byte	0x04, 0x17
        /*005a*/ 	.short	(.L_455 - .L_454)
.L_454:
        /*005c*/ 	.word	0x00000000
        /*0060*/ 	.short	0x0002
        /*0062*/ 	.short	0x0010
        /*0064*/ 	.byte	0x00, 0xf5, 0x21, 0x00


	//----- nvinfo : EIATTR_KPARAM_INFO
	.align		4
.L_455:
        /*0068*/ 	.byte	0x04, 0x17
        /*006a*/ 	.short	(.L_457 - .L_456)
.L_456:
        /*006c*/ 	.word	0x00000000
        /*0070*/ 	.short	0x0001
        /*0072*/ 	.short	0x0008
        /*0074*/ 	.byte	0x00, 0xf0, 0x11, 0x00


	//----- nvinfo : EIATTR_KPARAM_INFO
	.align		4
.L_457:
        /*0078*/ 	.byte	0x04, 0x17
        /*007a*/ 	.short	(.L_459 - .L_458)
.L_458:
        /*007c*/ 	.word	0x00000000
        /*0080*/ 	.short	0x0000
        /*0082*/ 	.short	0x0000
        /*0084*/ 	.byte	0x00, 0xf5, 0x21, 0x00


	//----- nvinfo : EIATTR_SPARSE_MMA_MASK
	.align		4
.L_459:
        /*0088*/ 	.byte	0x03, 0x50
        /*008a*/ 	.short	0x0000


	//----- nvinfo : EIATTR_MAXREG_COUNT
	.align		4
        /*008c*/ 	.byte	0x03, 0x1b
        /*008e*/ 	.short	0x00ff


	//----- nvinfo : EIATTR_MERCURY_ISA_VERSION
	.align		4
        /*0090*/ 	.byte	0x03, 0x5f
        /*0092*/ 	.short	0x0101


	//----- nvinfo : EIATTR_VRC_CTA_INIT_COUNT
	.align		4
        /*0094*/ 	.byte	0x02, 0x4a
	.zero		1
	.zero		1


	//----- nvinfo : EIATTR_EXIT_INSTR_OFFSETS
	.align		4
        /*0098*/ 	.byte	0x04, 0x1c
        /*009a*/ 	.short	(.L_461 - .L_460)


	//   ....[0]....
.L_460:
        /*009c*/ 	.word	0x000000b0


	//   ....[1]....
        /*00a0*/ 	.word	0x00000210


	//   ....[2]....
        /*00a4*/ 	.word	0x00000350


	//   ....[3]....
        /*00a8*/ 	.word	0x00000530


	//----- nvinfo : EIATTR_CRS_STACK_SIZE
	.align		4
.L_461:
        /*00ac*/ 	.byte	0x04, 0x1e
        /*00ae*/ 	.short	(.L_463 - .L_462)
.L_462:
        /*00b0*/ 	.word	0x00000000


	//----- nvinfo : EIATTR_CBANK_PARAM_SIZE
	.align		4
.L_463:
        /*00b4*/ 	.byte	0x03, 0x19
        /*00b6*/ 	.short	0x0034


	//----- nvinfo : EIATTR_PARAM_CBANK
	.align		4
        /*00b8*/ 	.byte	0x04, 0x0a
        /*00ba*/ 	.short	(.L_465 - .L_464)
	.align		4
.L_464:
        /*00bc*/ 	.word	index@(.nv.constant0._Z31nppiCopy_CxPxR_kernel_optimizedIfLi3EEvPKT_iPS0_S3_S3_iii)
        /*00c0*/ 	.short	0x0380
        /*00c2*/ 	.short	0x0034


	//----- nvinfo : EIATTR_SW_WAR
	.align		4
.L_465:
        /*00c4*/ 	.byte	0x04, 0x36
        /*00c6*/ 	.short	(.L_467 - .L_466)
.L_466:
        /*00c8*/ 	.word	0x00000008
.L_467:


//--------------------- .nv.info._Z31nppiCopy_CxPxR_kernel_optimizedIiLi3EEvPKT_iPS0_S3_S3_iii --------------------------
	.section	.nv.info._Z31nppiCopy_CxPxR_kernel_optimizedIiLi3EEvPKT_iPS0_S3_S3_iii,"",@"SHT_CUDA_INFO"
	.sectionflags	@""
	.align	4


	//----- nvinfo : EIATTR_CUDA_API_VERSION
	.align		4
        /*0000*/ 	.byte	0x04, 0x37
        /*0002*/ 	.short	(.L_469 - .L_468)
.L_468:
        /*0004*/ 	.word	0x00000082


	//----- nvinfo : EIATTR_KPARAM_INFO
	.align		4
.L_469:
        /*0008*/ 	.byte	0x04, 0x17
        /*000a*/ 	.short	(.L_471 - .L_470)
.L_470:
        /*000c*/ 	.word	0x00000000
        /*0010*/ 	.short	0x0007
        /*0012*/ 	.short	0x0030
        /*0014*/ 	.byte	0x00, 0xf0, 0x11, 0x00


	//----- nvinfo : EIATTR_KPARAM_INFO
	.align		4
.L_471:
        /*0018*/ 	.byte	0x04, 0x17
        /*001a*/ 	.short	(.L_473 - .L_472)
.L_472:
        /*001c*/ 	.word	0x00000000
        /*0020*/ 	.short	0x0006
        /*0022*/ 	.short	0x002c
        /*0024*/ 	.byte	0x00, 0xf0, 0x11, 0x00


	//----- nvinfo : EIATTR_KPARAM_INFO
	.align		4
.L_473:
        /*0028*/ 	.byte	0x04, 0x17
        /*002a*/ 	.short	(.L_475 - .L_474)
.L_474:
        /*002c*/ 	.word	0x00000000
        /*0030*/ 	.short	0x0005
        /*0032*/ 	.short	0x0028
        /*0034*/ 	.byte	0x00, 0xf0, 0x11, 0x00


	//----- nvinfo : EIATTR_KPARAM_INFO
	.align		4
.L_475:
        /*0038*/ 	.byte	0x04, 0x17
        /*003a*/ 	.short	(.L_477 - .L_476)
.L_476:
        /*003c*/ 	.word	0x00000000
        /*0040*/ 	.short	0x0004
        /*0042*/ 	.short	0x0020
        /*0044*/ 	.byte	0x00, 0xf5, 0x21, 0x00


	//----- nvinfo : EIATTR_KPARAM_INFO
	.align		4
.L_477:
        /*0048*/ 	.byte	0x04, 0x17
        /*004a*/ 	.short	(.L_479 - .L_478)
.L_478:
        /*004c*/ 	.word	0x00000000
        /*0050*/ 	.short	0x0003
        /*0052*/ 	.short	0x0018
        /*0054*/ 	.byte	0x00, 0xf5, 0x21, 0x00


	//----- nvinfo : EIATTR_KPARAM_INFO
	.align		4
.L_479:
        /*0058*/ 	.byte	0x04, 0x17
        /*005a*/ 	.short	(.L_481 - .L_480)
.L_480:
        /*005c*/ 	.word	0x00000000
        /*0060*/ 	.short	0x0002
        /*0062*/ 	.short	0x0010
        /*0064*/ 	.byte	0x00, 0xf5, 0x21, 0x00


	//----- nvinfo : EIATTR_KPARAM_INFO
	.align		4
.L_481:
        /*0068*/ 	.byte	0x04, 0x17
        /*006a*/ 	.short	(.L_483 - .L_482)
.L_482:
        /*006c*/ 	.word	0x00000000
        /*0070*/ 	.short	0x0001
        /*0072*/ 	.short	0x0008
        /*0074*/ 	.byte	0x00, 0xf0, 0x11, 0x00


	//----- nvinfo : EIATTR_KPARAM_INFO
	.align		4
.L_483:
        /*0078*/ 	.byte	0x04, 0x17
        /*007a*/ 	.short	(.L_485 - .L_484)
.L_484:
        /*007c*/ 	.word	0x00000000
        /*0080*/ 	.short	0x0000
        /*0082*/ 	.short	0x0000
        /*0084*/ 	.byte	0x00, 0xf5, 0x21, 0x00


	//----- nvinfo : EIATTR_SPARSE_MMA_MASK
	.align		4
.L_485:
        /*0088*/ 	.byte	0x03, 0x50
        /*008a*/ 	.short	0x0000


	//----- nvinfo : EIATTR_MAXREG_COUNT
	.align		4
        /*008c*/ 	.byte	0x03, 0x1b
        /*008e*/ 	.short	0x00ff


	//----- nvinfo : EIATTR_MERCURY_ISA_VERSION
	.align		4
        /*0090*/ 	.byte	0x03, 0x5f
        /*0092*/ 	.short	0x0101


	//----- nvinfo : EIATTR_VRC_CTA_INIT_COUNT
	.align		4
        /*0094*/ 	.byte	0x02, 0x4a
	.zero		1
	.zero		1


	//----- nvinfo : EIATTR_EXIT_INSTR_OFFSETS
	.align		4
        /*0098*/ 	.byte	0x04, 0x1c
        /*009a*/ 	.short	(.L_487 - .L_486)


	//   ....[0]....
.L_486:
        /*009c*/ 	.word	0x000000b0


	//   ....[1]....
        /*00a0*/ 	.word	0x00000210


	//   ....[2]....
        /*00a4*/ 	.word	0x00000350


	//   ....[3]....
        /*00a8*/ 	.word	0x00000530


	//----- nvinfo : EIATTR_CRS_STACK_SIZE
	.align		4
.L_487:
        /*00ac*/ 	.byte	0x04, 0x1e
        /*00ae*/ 	.short	(.L_489 - .L_488)
.L_488:
        /*00b0*/ 	.word	0x00000000


	//----- nvinfo : EIATTR_CBANK_PARAM_SIZE
	.align		4
.L_489:
        /*00b4*/ 	.byte	0x03, 0x19
        /*00b6*/ 	.short	0x0034


	//----- nvinfo : EIATTR_PARAM_CBANK
	.align		4
        /*00b8*/ 	.byte	0x04, 0x0a
        /*00ba*/ 	.short	(.L_491 - .L_490)
	.align		4
.L_490:
        /*00bc*/ 	.word	index@(.nv.constant0._Z31nppiCopy_CxPxR_kernel_optimizedIiLi3EEvPKT_iPS0_S3_S3_iii)
        /*00c0*/ 	.short	0x0380
        /*00c2*/ 	.short	0x0034


	//----- nvinfo : EIATTR_SW_WAR
	.align		4
.L_491:
        /*00c4*/ 	.byte	0x04, 0x36
        /*00c6*/ 	.short	(.L_493 - .L_492)
.L_492:
        /*00c8*/ 	.word	0x00000008
.L_493:


//--------------------- .nv.info._Z31nppiCopy_CxPxR_kernel_optimizedIsLi3EEvPKT_iPS0_S3_S3_iii --------------------------
	.section	.nv.info._Z31nppiCopy_CxPxR_kernel_optimizedIsLi3EEvPKT_iPS0_S3_S3_iii,"",@"SHT_CUDA_INFO"
	.sectionflags	@""
	.align	4


	//----- nvinfo : EIATTR_CUDA_API_VERSION
	.align		4
        /*0000*/ 	.byte	0x04, 0x37
        /*0002*/ 	.short	(.L_495 - .L_494)
.L_494:
        /*0004*/ 	.word	0x00000082


	//----- nvinfo : EIATTR_KPARAM_INFO
	.align		4
.L_495:
        /*0008*/ 	.byte	0x04, 0x17
        /*000a*/ 	.short	(.L_497 - .L_496)
.L_496:
        /*000c*/ 	.word	0x00000000
        /*0010*/ 	.short	0x0007
        /*0012*/ 	.short	0x0030
        /*0014*/ 	.byte	0x00, 0xf0, 0x11, 0x00


	//----- nvinfo : EIATTR_KPARAM_INFO
	.align		4
.L_497:
        /*0018*/ 	.byte	0x04, 0x17
        /*001a*/ 	.short	(.L_499 - .L_498)
.L_498:
        /*001c*/ 	.word	0x00000000
        /*0020*/ 	.short	0x0006
        /*0022*/ 	.short	0x002c
        /*0024*/ 	.byte	0x00, 0xf0, 0x11, 0x00


	//----- nvinfo : EIATTR_KPARAM_INFO
	.align		4
.L_499:
        /*0028*/ 	.byte	0x04, 0x17
        /*002a*/ 	.short	(.L_501 - .L_500)
.L_500:
        /*002c*/ 	.word	0x00000000
        /*0030*/ 	.short	0x0005
        /*0032*/ 	.short	0x0028
        /*0034*/ 	.byte	0x00, 0xf0, 0x11, 0x00


	//----- nvinfo : EIATTR_KPARAM_INFO
	.align		4
.L_501:
        /*0038*/ 	.byte	0x04, 0x17
        /*003a*/ 	.short	(.L_503 - .L_502)
.L_502:
        /*003c*/ 	.word	0x00000000
        /*0040*/ 	.short	0x0004
        /*0042*/ 	.short	0x0020
        /*0044*/ 	.byte	0x00, 0xf5, 0x21, 0x00


	//----- nvinfo : EIATTR_KPARAM_INFO
	.align		4
.L_503:
        /*0048*/ 	.byte	0x04, 0x17
        /*004a*/ 	.short	(.L_505 - .L_504)
.L_504:
        /*004c*/ 	.word	0x00000000
        /*0050*/ 	.short	0x0003
        /*0052*/ 	.short	0x0018
        /*0054*/ 	.byte	0x00, 0xf5, 0x21, 0x00


	//----- nvinfo : EIATTR_KPARAM_INFO
	.align		4
.L_505:
        /*0058*/ 	.byte	0x04, 0x17
        /*005a*/ 	.short	(.L_507 - .L_506)
.L_506:
        /*005c*/ 	.word	0x00000000
        /*0060*/ 	.short	0x0002
        /*0062*/ 	.short	0x0010
        /*0064*/ 	.byte	0x00, 0xf5, 0x21, 0x00


	//----- nvinfo : EIATTR_KPARAM_INFO
	.align		4
.L_507:
        /*0068*/ 	.byte	0x04, 0x17
        /*006a*/ 	.short	(.L_509 - .L_508)
.L_508:
        /*006c*/ 	.word	0x00000000
        /*0070*/ 	.short	0x0001
        /*0072*/ 	.short	0x0008
        /*0074*/ 	.byte	0x00, 0xf0, 0x11, 0x00


	//----- nvinfo : EIATTR_KPARAM_INFO
	.align		4
.L_509:
        /*0078*/ 	.byte	0x04, 0x17
        /*007a*/ 	.short	(.L_511 - .L_510)
.L_510:
        /*007c*/ 	.word	0x00000000
        /*0080*/ 	.short	0x0000
        /*0082*/ 	.short	0x0000
        /*0084*/ 	.byte	0x00, 0xf5, 0x21, 0x00


	//----- nvinfo : EIATTR_SPARSE_MMA_MASK
	.align		4
.L_511:
        /*0088*/ 	.byte	0x03, 0x50
        /*008a*/ 	.short	0x0000


	//----- nvinfo : EIATTR_MAXREG_COUNT
	.align		4
        /*008c*/ 	.byte	0x03, 0x1b
        /*008e*/ 	.short	0x00ff


	//----- nvinfo : EIATTR_MERCURY_ISA_VERSION
	.align		4
        /*0090*/ 	.byte	0x03, 0x5f
        /*0092*/ 	.short	0x0101


	//----- nvinfo : EIATTR_VRC_CTA_INIT_COUNT
	.align		4
        /*0094*/ 	.byte	0x02, 0x4a
	.zero		1
	.zero		1


	//----- nvinfo : EIATTR_EXIT_INSTR_OFFSETS
	.align		4
        /*0098*/ 	.byte	0x04, 0x1c
        /*009a*/ 	.short	(.L_513 - .L_512)


	//   ....[0]....
.L_512:
        /*009c*/ 	.word	0x000000b0


	//   ....[1]....
        /*00a0*/ 	.word	0x00000210


	//   ....[2]....
        /*00a4*/ 	.word	0x00000350


	//   ....[3]....
        /*00a8*/ 	.word	0x00000530


	//----- nvinfo : EIATTR_CRS_STACK_SIZE
	.align		4
.L_513:
        /*00ac*/ 	.byte	0x04, 0x1e
        /*00ae*/ 	.short	(.L_515 - .L_514)
.L_514:
        /*00b0*/ 	.word	0x00000000


	//----- nvinfo : EIATTR_CBANK_PARAM_SIZE
	.align		4
.L_515:
        /*00b4*/ 	.byte	0x03, 0x19
        /*00b6*/ 	.short	0x0034


	//----- nvinfo : EIATTR_PARAM_CBANK
	.align		4
        /*00b8*/ 	.byte	0x04, 0x0a
        /*00ba*/ 	.short	(.L_517 - .L_516)
	.align		4
.L_516:
        /*00bc*/ 	.word	index@(.nv.constant0._Z31nppiCopy_CxPxR_kernel_optimizedIsLi3EEvPKT_iPS0_S3_S3_iii)
        /*00c0*/ 	.short	0x0380
        /*00c2*/ 	.short	0x0034


	//----- nvinfo : EIATTR_SW_WAR
	.align		4
.L_517:
        /*00c4*/ 	.byte	0x04, 0x36
        /*00c6*/ 	.short	(.L_519 - .L_518)
.L_518:
        /*00c8*/ 	.word	0x00000008
.L_519:


//--------------------- .nv.info._Z31nppiCopy_CxPxR_kernel_optimizedItLi3EEvPKT_iPS0_S3_S3_iii --------------------------
	.section	.nv.info._Z31nppiCopy_CxPxR_kernel_optimizedItLi3EEvPKT_iPS0_S3_S3_iii,"",@"SHT_CUDA_INFO"
	.sectionflags	@""
	.align	4


	//----- nvinfo : EIATTR_CUDA_API_VERSION
	.align		4
        /*0000*/ 	.byte	0x04, 0x37
        /*0002*/ 	.short	(.L_521 - .L_520)
.L_520:
        /*0004*/ 	.word	0x00000082


	//----- nvinfo : EIATTR_KPARAM_INFO
	.align		4
.L_521:
        /*0008*/ 	.byte	0x04, 0x17
        /*000a*/ 	.short	(.L_523 - .L_522)
.L_522:
        /*000c*/ 	.word	0x00000000
        /*0010*/ 	.short	0x0007
        /*0012*/ 	.short	0x0030
        /*0014*/ 	.byte	0x00, 0xf0, 0x11, 0x00


	//----- nvinfo : EIATTR_KPARAM_INFO
	.align		4
.L_523:
        /*0018*/ 	.byte	0x04, 0x17
        /*001a*/ 	.short	(.L_525 - .L_524)
.L_524:
        /*001c*/ 	.word	0x00000000
        /*0020*/ 	.short	0x0006
        /*0022*/ 	.short	0x002c
        /*0024*/ 	.byte	0x00, 0xf0, 0x11, 0x00


	//----- nvinfo : EIATTR_KPARAM_INFO
	.align		4
.L_525:
        /*0028*/ 	.byte	0x04, 0x17
        /*002a*/ 	.short	(.L_527 - .L_526)
.L_526:
        /*002c*/ 	.word	0x00000000
        /*0030*/ 	.short	0x0005
        /*0032*/ 	.short	0x0028
        /*0034*/ 	.byte	0x00, 0xf0, 0x11, 0x00


	//----- nvinfo : EIATTR_KPARAM_INFO
	.align		4
.L_527:
        /*0038*/ 	.byte	0x04, 0x17
        /*003a*/ 	.short	(.L_529 - .L_528)
.L_528:
        /*003c*/ 	.word	0x00000000
        /*0040*/ 	.short	0x0004
        /*0042*/ 	.short	0x0020
        /*0044*/ 	.byte	0x00, 0xf5, 0x21, 0x00


	//----- nvinfo : EIATTR_KPARAM_INFO
	.align		4
.L_529:
        /*0048*/ 	.byte	0x04, 0x17
        /*004a*/ 	.short	(.L_531 - .L_530)
.L_530:
        /*004c*/ 	.word	0x00000000
        /*0050*/ 	.short	0x0003
        /*0052*/ 	.short	0x0018
        /*0054*/ 	.byte	0x00, 0xf5, 0x21, 0x00


	//----- nvinfo : EIATTR_KPARAM_INFO
	.align		4
.L_531:
        /*0058*/ 	.byte	0x04, 0x17
        /*005a*/ 	.short	(.L_533 - .L_532)
.L_532:
        /*005c*/ 	.word	0x00000000
        /*0060*/ 	.short	0x0002
        /*0062*/ 	.short	0x0010
        /*0064*/ 	.byte	0x00, 0xf5, 0x21, 0x00


	//----- nvinfo : EIATTR_KPARAM_INFO
	.align		4
.L_533:
        /*0068*/ 	.byte	0x04, 0x17
        /*006a*/ 	.short	(.L_535 - .L_534)
.L_534:
        /*006c*/ 	.word	0x00000000
        /*0070*/ 	.short	0x0001
        /*0072*/ 	.short	0x0008
        /*0074*/ 	.byte	0x00, 0xf0, 0x11, 0x00


	//----- nvinfo : EIATTR_KPARAM_INFO
	.align		4
.L_535:
        /*0078*/ 	.byte	0x04, 0x17
        /*007a*/ 	.short	(.L_537 - .L_536)
.L_536:
        /*007c*/ 	.word	0x00000000
        /*0080*/ 	.short	0x0000
        /*0082*/ 	.short	0x0000
        /*0084*/ 	.byte	0x00, 0xf5, 0x21, 0x00


	//----- nvinfo : EIATTR_SPARSE_MMA_MASK
	.align		4
.L_537:
        /*0088*/ 	.byte	0x03, 0x50
        /*008a*/ 	.short	0x0000


	//----- nvinfo : EIATTR_MAXREG_COUNT
	.align		4
        /*008c*/ 	.byte	0x03, 0x1b
        /*008e*/ 	.short	0x00ff


	//----- nvinfo : EIATTR_MERCURY_ISA_VERSION
	.align		4
        /*0090*/ 	.byte	0x03, 0x5f
        /*0092*/ 	.short	0x0101


	//----- nvinfo : EIATTR_VRC_CTA_INIT_COUNT
	.align		4
        /*0094*/ 	.byte	0x02, 0x4a
	.zero		1
	.zero		1


	//----- nvinfo : EIATTR_EXIT_INSTR_OFFSETS
	.align		4
        /*0098*/ 	.byte	0x04, 0x1c
        /*009a*/ 	.short	(.L_539 - .L_538)


	//   ....[0]....
.L_538:
        /*009c*/ 	.word	0x000000b0


	//   ....[1]....
        /*00a0*/ 	.word	0x00000210


	//   ....[2]....
        /*00a4*/ 	.word	0x00000350


	//   ....[3]....
        /*00a8*/ 	.word	0x00000530


	//----- nvinfo : EIATTR_CRS_STACK_SIZE
	.align		4
.L_539:
        /*00ac*/ 	.byte	0x04, 0x1e
        /*00ae*/ 	.short	(.L_541 - .L_540)
.L_540:
        /*00b0*/ 	.word	0x00000000


	//----- nvinfo : EIATTR_CBANK_PARAM_SIZE
	.align		4
.L_541:
        /*00b4*/ 	.byte	0x03, 0x19
        /*00b6*/ 	.short	0x0034


	//----- nvinfo : EIATTR_PARAM_CBANK
	.align		4
        /*00b8*/ 	.byte	0x04, 0x0a
        /*00ba*/ 	.short	(.L_543 - .L_542)
	.align		4
.L_542:
        /*00bc*/ 	.word	index@(.nv.constant0._Z31nppiCopy_CxPxR_kernel_optimizedItLi3EEvPKT_iPS0_S3_S3_iii)
        /*00c0*/ 	.short	0x0380
        /*00c2*/ 	.short	0x0034


	//----- nvinfo : EIATTR_SW_WAR
	.align		4
.L_543:
        /*00c4*/ 	.byte	0x04, 0x36
        /*00c6*/ 	.short	(.L_545 - .L_544)
.L_544:
        /*00c8*/ 	.word	0x00000008
.L_545:


//--------------------- .nv.info._Z31nppiCopy_CxPxR_kernel_optimizedIhLi3EEvPKT_iPS0_S3_S3_iii --------------------------
	.section	.nv.info._Z31nppiCopy_CxPxR_kernel_optimizedIhLi3EEvPKT_iPS0_S3_S3_iii,"",@"SHT_CUDA_INFO"
	.sectionflags	@""
	.align	4


	//----- nvinfo : EIATTR_CUDA_API_VERSION
	.align		4
        /*0000*/ 	.byte	0x04, 0x37
        /*0002*/ 	.short	(.L_547 - .L_546)
.L_546:
        /*0004*/ 	.word	0x00000082


	//----- nvinfo : EIATTR_KPARAM_INFO
	.align		4
.L_547:
        /*0008*/ 	.byte	0x04, 0x17
        /*000a*/ 	.short	(.L_549 - .L_548)
.L_548:
        /*000c*/ 	.word	0x00000000
        /*0010*/ 	.short	0x0007
        /*0012*/ 	.short	0x0030
        /*0014*/ 	.byte	0x00, 0xf0, 0x11, 0x00


	//----- nvinfo : EIATTR_KPARAM_INFO
	.align		4
.L_549:
        /*0018*/ 	.byte	0x04, 0x17
        /*001a*/ 	.short	(.L_551 - .L_550)
.L_550:
        /*001c*/ 	.word	0x00000000
        /*0020*/ 	.short	0x0006
        /*0022*/ 	.short	0x002c
        /*0024*/ 	.byte	0x00, 0xf0, 0x11, 0x00


	//----- nvinfo : EIATTR_KPARAM_INFO
	.align		4
.L_551:
        /*0028*/ 	.byte	0x04, 0x17
        /*002a*/ 	.short	(.L_553 - .L_552)
.L_552:
        /*002c*/ 	.word	0x00000000
        /*0030*/ 	.short	0x0005
        /*0032*/ 	.short	0x0028
        /*0034*/ 	.byte	0x00, 0xf0, 0x11, 0x00


	//----- nvinfo : EIATTR_KPARAM_INFO
	.align		4
.L_553:
        /*0038*/ 	.byte	0x04, 0x17
        /*003a*/ 	.short	(.L_555 - .L_554)
.L_554:
        /*003c*/ 	.word	0x00000000
        /*0040*/ 	.short	0x0004
        /*0042*/ 	.short	0x0020
        /*0044*/ 	.byte	0x00, 0xf5, 0x21, 0x00


	//----- nvinfo : EIATTR_KPARAM_INFO
	.align		4
.L_555:
        /*0048*/ 	.byte	0x04, 0x17
        /*004a*/ 	.short	(.L_557 - .L_556)
.L_556:
        /*004c*/ 	.word	0x00000000
        /*0050*/ 	.short	0x0003
        /*0052*/ 	.short	0x0018
        /*0054*/ 	.byte	0x00, 0xf5, 0x21, 0x00


	//----- nvinfo : EIATTR_KPARAM_INFO
	.align		4
.L_557:
        /*0058*/ 	.byte	0x04, 0x17
        /*005a*/ 	.short	(.L_559 - .L_558)
.L_558:
        /*005c*/ 	.word	0x00000000
        /*0060*/ 	.short	0x0002
        /*0062*/ 	.short	0x0010
        /*0064*/ 	.byte	0x00, 0xf5, 0x21, 0x00


	//----- nvinfo : EIATTR_KPARAM_INFO
	.align		4
.L_559:
        /*0068*/ 	.byte	0x04, 0x17
        /*006a*/ 	.short	(.L_561 - .L_560)
.L_560:
        /*006c*/ 	.word	0x00000000
        /*0070*/ 	.short	0x0001
        /*0072*/ 	.short	0x0008
        /*0074*/ 	.byte	0x00, 0xf0, 0x11, 0x00


	//----- nvinfo : EIATTR_KPARAM_INFO
	.align		4
.L_561:
        /*0078*/ 	.byte	0x04, 0x17
        /*007a*/ 	.short	(.L_563 - .L_562)
.L_562:
        /*007c*/ 	.word	0x00000000
        /*0080*/ 	.short	0x0000
        /*0082*/ 	.short	0x0000
        /*0084*/ 	.byte	0x00, 0xf5, 0x21, 0x00


	//----- nvinfo : EIATTR_SPARSE_MMA_MASK
	.align		4
.L_563:
        /*0088*/ 	.byte	0x03, 0x50
        /*008a*/ 	.short	0x0000


	//----- nvinfo : EIATTR_MAXREG_COUNT
	.align		4
        /*008c*/ 	.byte	0x03, 0x1b
        /*008e*/ 	.short	0x00ff


	//----- nvinfo : EIATTR_MERCURY_ISA_VERSION
	.align		4
        /*0090*/ 	.byte	0x03, 0x5f
        /*0092*/ 	.short	0x0101


	//----- nvinfo : EIATTR_VRC_CTA_INIT_COUNT
	.align		4
        /*0094*/ 	.byte	0x02, 0x4a
	.zero		1
	.zero		1


	//----- nvinfo : EIATTR_EXIT_INSTR_OFFSETS
	.align		4
        /*0098*/ 	.byte	0x04, 0x1c
        /*009a*/ 	.short	(.L_565 - .L_564)


	//   ....[0]....
.L_564:
        /*009c*/ 	.word	0x000000b0


	//   ....[1]....
        /*00a0*/ 	.word	0x00000210


	//   ....[2]....
        /*00a4*/ 	.word	0x000003a0


	//   ....[3]....
        /*00a8*/ 	.word	0x000005d0


	//----- nvinfo : EIATTR_CRS_STACK_SIZE
	.align		4
.L_565:
        /*00ac*/ 	.byte	0x04, 0x1e
        /*00ae*/ 	.short	(.L_567 - .L_566)
.L_566:
        /*00b0*/ 	.word	0x00000000


	//----- nvinfo : EIATTR_CBANK_PARAM_SIZE
	.align		4
.L_567:
        /*00b4*/ 	.byte	0x03, 0x19
        /*00b6*/ 	.short	0x0034


	//----- nvinfo : EIATTR_PARAM_CBANK
	.align		4
        /*00b8*/ 	.byte	0x04, 0x0a
        /*00ba*/ 	.short	(.L_569 - .L_568)
	.align		4
.L_568:
        /*00bc*/ 	.word	index@(.nv.constant0._Z31nppiCopy_CxPxR_kernel_optimizedIhLi3EEvPKT_iPS0_S3_S3_iii)
        /*00c0*/ 	.short	0x0380
        /*00c2*/ 	.short	0x0034


	//----- nvinfo : EIATTR_SW_WAR
	.align		4
.L_569:
        /*00c4*/ 	.byte	0x04, 0x36
        /*00c6*/ 	.short	(.L_571 - .L_570)
.L_570:
        /*00c8*/ 	.word	0x00000008
.L_571:


//--------------------- .nv.info._Z15nppiCopy_kernelIfLi4EEvPKT_iPS0_iii --------------------------
	.section	.nv.info._Z15nppiCopy_kernelIfLi4EEvPKT_iPS0_iii,"",@"SHT_CUDA_INFO"
	.sectionflags	@""
	.align	4


	//----- nvinfo : EIATTR_CUDA_API_VERSION
	.align		4
        /*0000*/ 	.byte	0x04, 0x37
        /*0002*/ 	.short	(.L_573 - .L_572)
.L_572:
        /*0004*/ 	.word	0x00000082


	//----- nvinfo : EIATTR_KPARAM_INFO
	.align		4
.L_573:
        /*0008*/ 	.byte	0x04, 0x17
        /*000a*/ 	.short	(.L_575 - .L_574)
.L_574:
        /*000c*/ 	.word	0x00000000
        /*0010*/ 	.short	0x0005
        /*0012*/ 	.short	0x0020
        /*0014*/ 	.byte	0x00, 0xf0, 0x11, 0x00


	//----- nvinfo : EIATTR_KPARAM_INFO
	.align		4
.L_575:
        /*0018*/ 	.byte	0x04, 0x17
        /*001a*/ 	.short	(.L_577 - .L_576)
.L_576:
        /*001c*/ 	.word	0x00000000
        /*0020*/ 	.short	0x0004
        /*0022*/ 	.short	0x001c
        /*0024*/ 	.byte	0x00, 0xf0, 0x11, 0x00


	//----- nvinfo : EIATTR_KPARAM_INFO
	.align		4
.L_577:
        /*0028*/ 	.byte	0x04, 0x17
        /*002a*/ 	.short	(.L_579 - .L_578)
.L_578:
        /*002c*/ 	.word	0x00000000
        /*0030*/ 	.short	0x0003
        /*0032*/ 	.short	0x0018
        /*0034*/ 	.byte	0x00, 0xf0, 0x11, 0x00


	//----- nvinfo : EIATTR_KPARAM_INFO
	.align		4
.L_579:
        /*0038*/ 	.byte	0x04, 0x17
        /*003a*/ 	.short	(.L_581 - .L_580)
.L_580:
        /*003c*/ 	.word	0x00000000
        /*0040*/ 	.short	0x0002
        /*0042*/ 	.short	0x0010
        /*0044*/ 	.byte	0x00, 0xf5, 0x21, 0x00


	//----- nvinfo : EIATTR_KPARAM_INFO
	.align		4
.L_581:
        /*0048*/ 	.byte	0x04, 0x17
        /*004a*/ 	.short	(.L_583 - .L_582)
.L_582:
        /*004c*/ 	.word	0x00000000
        /*0050*/ 	.short	0x0001
        /*0052*/ 	.short	0x0008
        /*0054*/ 	.byte	0x00, 0xf0, 0x11, 0x00


	//----- nvinfo : EIATTR_KPARAM_INFO
	.align		4
.L_583:
        /*0058*/ 	.byte	0x04, 0x17
        /*005a*/ 	.short	(.L_585 - .L_584)
.L_584:
        /*005c*/ 	.word	0x00000000
        /*0060*/ 	.short	0x0000
        /*0062*/ 	.short	0x0000
        /*0064*/ 	.byte	0x00, 0xf5, 0x21, 0x00


	//----- nvinfo : EIATTR_SPARSE_MMA_MASK
	.align		4
.L_585:
        /*0068*/ 	.byte	0x03, 0x50
        /*006a*/ 	.short	0x0000


	//----- nvinfo : EIATTR_MAXREG_COUNT
	.align		4
        /*006c*/ 	.byte	0x03, 0x1b
        /*006e*/ 	.short	0x00ff


	//----- nvinfo : EIATTR_MERCURY_ISA_VERSION
	.align		4
        /*0070*/ 	.byte	0x03, 0x5f
        /*0072*/ 	.short	0x0101


	//----- nvinfo : EIATTR_VRC_CTA_INIT_COUNT
	.align		4
        /*0074*/ 	.byte	0x02, 0x4a
	.zero		1
	.zero		1


	//----- nvinfo : EIATTR_EXIT_INSTR_OFFSETS
	.align		4
        /*0078*/ 	.byte	0x04, 0x1c
        /*007a*/ 	.short	(.L_587 - .L_586)


	//   ....[0]....
.L_586:
        /*007c*/ 	.word	0x000000d0


	//   ....[1]....
        /*0080*/ 	.word	0x00000240


	//----- nvinfo : EIATTR_CBANK_PARAM_SIZE
	.align		4
.L_587:
        /*0084*/ 	.byte	0x03, 0x19
        /*0086*/ 	.short	0x0024


	//----- nvinfo : EIATTR_PARAM_CBANK
	.align		4
        /*0088*/ 	.byte	0x04, 0x0a
        /*008a*/ 	.short	(.L_589 - .L_588)
	.align		4
.L_588:
        /*008c*/ 	.word	index@(.nv.constant0._Z15nppiCopy_kernelIfLi4EEvPKT_iPS0_iii)
        /*0090*/ 	.short	0x0380
        /*0092*/ 	.short	0x0024


	//----- nvinfo : EIATTR_SW_WAR
	.align		4
.L_589:
        /*0094*/ 	.byte	0x04, 0x36
        /*0096*/ 	.short	(.L_591 - .L_590)
.L_590:
        /*0098*/ 	.word	0x00000008
.L_591:


//--------------------- .nv.info._Z15nppiCopy_kernelIfLi3EEvPKT_iPS0_iii --------------------------
	.section	.nv.info._Z15nppiCopy_kernelIfLi3EEvPKT_iPS0_iii,"",@"SHT_CUDA_INFO"
	.sectionflags	@""
	.align	4


	//----- nvinfo : EIATTR_CUDA_API_VERSION
	.align		4
        /*0000*/ 	.byte	0x04, 0x37
        /*0002*/ 	.short	(.L_593 - .L_592)
.L_592:
        /*0004*/ 	.word	0x00000082


	//----- nvinfo : EIATTR_KPARAM_INFO
	.align		4
.L_593:
        /*0008*/ 	.byte	0x04, 0x17
        /*000a*/ 	.short	(.L_595 - .L_594)
.L_594:
        /*000c*/ 	.word	0x00000000
        /*0010*/ 	.short	0x0005
        /*0012*/ 	.short	0x0020
        /*0014*/ 	.byte	0x00, 0xf0, 0x11, 0x00


	//----- nvinfo : EIATTR_KPARAM_INFO
	.align		4
.L_595:
        /*0018*/ 	.byte	0x04, 0x17
        /*001a*/ 	.short	(.L_597 - .L_596)
.L_596:
        /*001c*/ 	.word	0x00000000
        /*0020*/ 	.short	0x0004
        /*0022*/ 	.short	0x001c
        /*0024*/ 	.byte	0x00, 0xf0, 0x11, 0x00


	//----- nvinfo : EIATTR_KPARAM_INFO
	.align		4
.L_597:
        /*0028*/ 	.byte	0x04, 0x17
        /*002a*/ 	.short	(.L_599 - .L_598)
.L_598:
        /*002c*/ 	.word	0x00000000
        /*0030*/ 	.short	0x0003
        /*0032*/ 	.short	0x0018
        /*0034*/ 	.byte	0x00, 0xf0, 0x11, 0x00


	//----- nvinfo : EIATTR_KPARAM_INFO
	.align		4
.L_599:
        /*0038*/ 	.byte	0x04, 0x17
        /*003a*/ 	.short	(.L_601 - .L_600)
.L_600:
        /*003c*/ 	.word	0x00000000
        /*0040*/ 	.short	0x0002
        /*0042*/ 	.short	0x0010
        /*0044*/ 	.byte	0x00, 0xf5, 0x21, 0x00


	//----- nvinfo : EIATTR_KPARAM_INFO
	.align		4
.L_601:
        /*0048*/ 	.byte	0x04, 0x17
        /*004a*/ 	.short	(.L_603 - .L_602)
.L_602:
        /*004c*/ 	.word	0x00000000
        /*0050*/ 	.short	0x0001
        /*0052*/ 	.short	0x0008
        /*0054*/ 	.byte	0x00, 0xf0, 0x11, 0x00


	//----- nvinfo : EIATTR_KPARAM_INFO
	.align		4
.L_603:
        /*0058*/ 	.byte	0x04, 0x17
        /*005a*/ 	.short	(.L_605 - .L_604)
.L_604:
        /*005c*/ 	.word	0x00000000
        /*0060*/ 	.short	0x0000
        /*0062*/ 	.short	0x0000
        /*0064*/ 	.byte	0x00, 0xf5, 0x21, 0x00


	//----- nvinfo : EIATTR_SPARSE_MMA_MASK
	.align		4
.L_605:
        /*0068*/ 	.byte	0x03, 0x50
        /*006a*/ 	.short	0x0000


	//----- nvinfo : EIATTR_MAXREG_COUNT
	.align		4
        /*006c*/ 	.byte	0x03, 0x1b
        /*006e*/ 	.short	0x00ff


	//----- nvinfo : EIATTR_MERCURY_ISA_VERSION
	.align		4
        /*0070*/ 	.byte	0x03, 0x5f
        /*0072*/ 	.short	0x0101


	//----- nvinfo : EIATTR_VRC_CTA_INIT_COUNT
	.align		4
        /*0074*/ 	.byte	0x02, 0x4a
	.zero		1
	.zero		1


	//----- nvinfo : EIATTR_EXIT_INSTR_OFFSETS
	.align		4
        /*0078*/ 	.byte	0x04, 0x1c
        /*007a*/ 	.short	(.L_607 - .L_606)


	//   ....[0]....
.L_606:
        /*007c*/ 	.word	0x000000d0


	//   ....[1]....
        /*0080*/ 	.word	0x00000220


	//----- nvinfo : EIATTR_CBANK_PARAM_SIZE
	.align		4
.L_607:
        /*0084*/ 	.byte	0x03, 0x19
        /*0086*/ 	.short	0x0024


	//----- nvinfo : EIATTR_PARAM_CBANK
	.align		4
        /*0088*/ 	.byte	0x04, 0x0a
        /*008a*/ 	.short	(.L_609 - .L_608)
	.align		4
.L_608:
        /*008c*/ 	.word	index@(.nv.constant0._Z15nppiCopy_kernelIfLi3EEvPKT_iPS0_iii)
        /*0090*/ 	.short	0x0380
        /*0092*/ 	.short	0x0024


	//----- nvinfo : EIATTR_SW_WAR
	.align		4
.L_609:
        /*0094*/ 	.byte	0x04, 0x36
        /*0096*/ 	.short	(.L_611 - .L_610)
.L_610:
        /*0098*/ 	.word	0x00000008
.L_611:


//--------------------- .nv.info._Z15nppiCopy_kernelIfLi1EEvPKT_iPS0_iii --------------------------
	.section	.nv.info._Z15nppiCopy_kernelIfLi1EEvPKT_iPS0_iii,"",@"SHT_CUDA_INFO"
	.sectionflags	@""
	.align	4


	//----- nvinfo : EIATTR_CUDA_API_VERSION
	.align		4
        /*0000*/ 	.byte	0x04, 0x37
        /*0002*/ 	.short	(.L_613 - .L_612)
.L_612:
        /*0004*/ 	.word	0x00000082


	//----- nvinfo : EIATTR_KPARAM_INFO
	.align		4
.L_613:
        /*0008*/ 	.byte	0x04, 0x17
        /*000a*/ 	.short	(.L_615 - .L_614)
.L_614:
        /*000c*/ 	.word	0x00000000
        /*0010*/ 	.short	0x0005
        /*0012*/ 	.short	0x0020
        /*0014*/ 	.byte	0x00, 0xf0, 0x11, 0x00


	//----- nvinfo : EIATTR_KPARAM_INFO
	.align		4
.L_615:
        /*0018*/ 	.byte	0x04, 0x17
        /*001a*/ 	.short	(.L_617 - .L_616)
.L_616:
        /*001c*/ 	.word	0x00000000
        /*0020*/ 	.short	0x0004
        /*0022*/ 	.short	0x001c
        /*0024*/ 	.byte	0x00, 0xf0, 0x11, 0x00


	//----- nvinfo : EIATTR_KPARAM_INFO
	.align		4
.L_617:
        /*0028*/ 	.byte	0x04, 0x17
        /*002a*/ 	.short	(.L_619 - .L_618)
.L_618:
        /*002c*/ 	.word	0x00000000
        /*0030*/ 	.short	0x0003
        /*0032*/ 	.short	0x0018
        /*0034*/ 	.byte	0x00, 0xf0, 0x11, 0x00


	//----- nvinfo : EIATTR_KPARAM_INFO
	.align		4
.L_619:
        /*0038*/ 	.byte	0x04, 0x17
        /*003a*/ 	.short	(.L_621 - .L_620)
.L_620:
        /*003c*/ 	.word	0x00000000
        /*0040*/ 	.short	0x0002
        /*0042*/ 	.short	0x0010
        /*0044*/ 	.byte	0x00, 0xf5, 0x21, 0x00


	//----- nvinfo : EIATTR_KPARAM_INFO
	.align		4
.L_621:
        /*0048*/ 	.byte	0x04, 0x17
        /*004a*/ 	.short	(.L_623 - .L_622)
.L_622:
        /*004c*/ 	.word	0x00000000
        /*0050*/ 	.short	0x0001
        /*0052*/ 	.short	0x0008
        /*0054*/ 	.byte	0x00, 0xf0, 0x11, 0x00


	//----- nvinfo : EIATTR_KPARAM_INFO
	.align		4
.L_623:
        /*0058*/ 	.byte	0x04, 0x17
        /*005a*/ 	.short	(.L_625 - .L_624)
.L_624:
        /*005c*/ 	.word	0x00000000
        /*0060*/ 	.short	0x0000
        /*0062*/ 	.short	0x0000
        /*0064*/ 	.byte	0x00, 0xf5, 0x21, 0x00


	//----- nvinfo : EIATTR_SPARSE_MMA_MASK
	.align		4
.L_625:
        /*0068*/ 	.byte	0x03, 0x50
        /*006a*/ 	.short	0x0000


	//----- nvinfo : EIATTR_MAXREG_COUNT
	.align		4
        /*006c*/ 	.byte	0x03, 0x1b
        /*006e*/ 	.short	0x00ff


	//----- nvinfo : EIATTR_MERCURY_ISA_VERSION
	.align		4
        /*0070*/ 	.byte	0x03, 0x5f
        /*0072*/ 	.short	0x0101


	//----- nvinfo : EIATTR_VRC_CTA_INIT_COUNT
	.align		4
        /*0074*/ 	.byte	0x02, 0x4a
	.zero		1
	.zero		1


	//----- nvinfo : EIATTR_EXIT_INSTR_OFFSETS
	.align		4
        /*0078*/ 	.byte	0x04, 0x1c
        /*007a*/ 	.short	(.L_627 - .L_626)


	//   ....[0]....
.L_626:
        /*007c*/ 	.word	0x000000d0


	//   ....[1]....
        /*0080*/ 	.word	0x000001d0


	//----- nvinfo : EIATTR_CBANK_PARAM_SIZE
	.align		4
.L_627:
        /*0084*/ 	.byte	0x03, 0x19
        /*0086*/ 	.short	0x0024


	//----- nvinfo : EIATTR_PARAM_CBANK
	.align		4
        /*0088*/ 	.byte	0x04, 0x0a
        /*008a*/ 	.short	(.L_629 - .L_628)
	.align		4
.L_628:
        /*008c*/ 	.word	index@(.nv.constant0._Z15nppiCopy_kernelIfLi1EEvPKT_iPS0_iii)
        /*0090*/ 	.short	0x0380
        /*0092*/ 	.short	0x0024


	//----- nvinfo : EIATTR_SW_WAR
	.align		4
.L_629:
        /*0094*/ 	.byte	0x04, 0x36
        /*0096*/ 	.short	(.L_631 - .L_630)
.L_630:
        /*0098*/ 	.word	0x00000008
.L_631:


//--------------------- .nv.info._Z15nppiCopy_kernelIiLi4EEvPKT_iPS0_iii --------------------------
	.section	.nv.info._Z15nppiCopy_kernelIiLi4EEvPKT_iPS0_iii,"",@"SHT_CUDA_INFO"
	.sectionflags	@""
	.align	4


	//----- nvinfo : EIATTR_CUDA_API_VERSION
	.align		4
        /*0000*/ 	.byte	0x04, 0x37
        /*0002*/ 	.short	(.L_633 - .L_632)
.L_632:
        /*0004*/ 	.word	0x00000082


	//----- nvinfo : EIATTR_KPARAM_INFO
	.align		4
.L_633:
        /*0008*/ 	.byte	0x04, 0x17
        /*000a*/ 	.short	(.L_635 - .L_634)
.L_634:
        /*000c*/ 	.word	0x00000000
        /*0010*/ 	.short	0x0005
        /*0012*/ 	.short	0x0020
        /*0014*/ 	.byte	0x00, 0xf0, 0x11, 0x00


	//----- nvinfo : EIATTR_KPARAM_INFO
	.align		4
.L_635:
        /*0018*/ 	.byte	0x04, 0x17
        /*001a*/ 	.short	(.L_637 - .L_636)
.L_636:
        /*001c*/ 	.word	0x00000000
        /*0020*/ 	.short	0x0004
        /*0022*/ 	.short	0x001c
        /*0024*/ 	.byte	0x00, 0xf0, 0x11, 0x00


	//----- nvinfo : EIATTR_KPARAM_INFO
	.align		4
.L_637:
        /*0028*/ 	.byte	0x04, 0x17
        /*002a*/ 	.short	(.L_639 - .L_638)
.L_638:
        /*002c*/ 	.word	0x00000000
        /*0030*/ 	.short	0x0003
        /*0032*/ 	.short	0x0018
        /*0034*/ 	.byte	0x00, 0xf0, 0x11, 0x00


	//----- nvinfo : EIATTR_KPARAM_INFO
	.align		4
.L_639:
        /*0038*/ 	.byte	0x04, 0x17
        /*003a*/ 	.short	(.L_641 - .L_640)
.L_640:
        /*003c*/ 	.word	0x00000000
        /*0040*/ 	.short	0x0002
        /*0042*/ 	.short	0x0010
        /*0044*/ 	.byte	0x00, 0xf5, 0x21, 0x00


	//----- nvinfo : EIATTR_KPARAM_INFO
	.align		4
.L_641:
        /*0048*/ 	.byte	0x04, 0x17
        /*004a*/ 	.short	(.L_643 - .L_642)
.L_642:
        /*004c*/ 	.word	0x00000000
        /*0050*/ 	.short	0x0001
        /*0052*/ 	.short	0x0008
        /*0054*/ 	.byte	0x00, 0xf0, 0x11, 0x00


	//----- nvinfo : EIATTR_KPARAM_INFO
	.align		4
.L_643:
        /*0058*/ 	.byte	0x04, 0x17
        /*005a*/ 	.short	(.L_645 - .L_644)
.L_644:
        /*005c*/ 	.word	0x00000000
        /*0060*/ 	.short	0x0000
        /*0062*/ 	.short	0x0000
        /*0064*/ 	.byte	0x00, 0xf5, 0x21, 0x00


	//----- nvinfo : EIATTR_SPARSE_MMA_MASK
	.align		4
.L_645:
        /*0068*/ 	.byte	0x03, 0x50
        /*006a*/ 	.short	0x0000


	//----- nvinfo : EIATTR_MAXREG_COUNT
	.align		4
        /*006c*/ 	.byte	0x03, 0x1b
        /*006e*/ 	.short	0x00ff


	//----- nvinfo : EIATTR_MERCURY_ISA_VERSION
	.align		4
        /*0070*/ 	.byte	0x03, 0x5f
        /*0072*/ 	.short	0x0101


	//----- nvinfo : EIATTR_VRC_CTA_INIT_COUNT
	.align		4
        /*0074*/ 	.byte	0x02, 0x4a
	.zero		1
	.zero		1


	//----- nvinfo : EIATTR_EXIT_INSTR_OFFSETS
	.align		4
        /*0078*/ 	.byte	0x04, 0x1c
        /*007a*/ 	.short	(.L_647 - .L_646)


	//   ....[0]....
.L_646:
        /*007c*/ 	.word	0x000000d0


	//   ....[1]....
        /*0080*/ 	.word	0x00000240


	//----- nvinfo : EIATTR_CBANK_PARAM_SIZE
	.align		4
.L_647:
        /*0084*/ 	.byte	0x03, 0x19
        /*0086*/ 	.short	0x0024


	//----- nvinfo : EIATTR_PARAM_CBANK
	.align		4
        /*0088*/ 	.byte	0x04, 0x0a
        /*008a*/ 	.short	(.L_649 - .L_648)
	.align		4
.L_648:
        /*008c*/ 	.word	index@(.nv.constant0._Z15nppiCopy_kernelIiLi4EEvPKT_iPS0_iii)
        /*0090*/ 	.short	0x0380
        /*0092*/ 	.short	0x0024


	//----- nvinfo : EIATTR_SW_WAR
	.align		4
.L_649:
        /*0094*/ 	.byte	0x04, 0x36
        /*0096*/ 	.short	(.L_651 - .L_650)
.L_650:
        /*0098*/ 	.word	0x00000008
.L_651:


//--------------------- .nv.info._Z15nppiCopy_kernelIiLi3EEvPKT_iPS0_iii --------------------------
	.section	.nv.info._Z15nppiCopy_kernelIiLi3EEvPKT_iPS0_iii,"",@"SHT_CUDA_INFO"
	.sectionflags	@""
	.align	4


	//----- nvinfo : EIATTR_CUDA_API_VERSION
	.align		4
        /*0000*/ 	.byte	0x04, 0x37
        /*0002*/ 	.short	(.L_653 - .L_652)
.L_652:
        /*0004*/ 	.word	0x00000082


	//----- nvinfo : EIATTR_KPARAM_INFO
	.align		4
.L_653:
        /*0008*/ 	.byte	0x04, 0x17
        /*000a*/ 	.short	(.L_655 - .L_654)
.L_654:
        /*000c*/ 	.word	0x00000000
        /*0010*/ 	.short	0x0005
        /*0012*/ 	.short	0x0020
        /*0014*/ 	.byte	0x00, 0xf0, 0x11, 0x00


	//----- nvinfo : EIATTR_KPARAM_INFO
	.align		4
.L_655:
        /*0018*/ 	.byte	0x04, 0x17
        /*001a*/ 	.short	(.L_657 - .L_656)
.L_656:
        /*001c*/ 	.word	0x00000000
        /*0020*/ 	.short	0x0004
        /*0022*/ 	.short	0x001c
        /*0024*/ 	.byte	0x00, 0xf0, 0x11, 0x00


	//----- nvinfo : EIATTR_KPARAM_INFO
	.align		4
.L_657:
        /*0028*/ 	.byte	0x04, 0x17
        /*002a*/ 	.short	(.L_659 - .L_658)
.L_658:
        /*002c*/ 	.word	0x00000000
        /*0030*/ 	.short	0x0003
        /*0032*/ 	.short	0x0018
        /*0034*/ 	.byte	0x00, 0xf0, 0x11, 0x00


	//----- nvinfo : EIATTR_KPARAM_INFO
	.align		4
.L_659:
        /*0038*/ 	.byte	0x04, 0x17
        /*003a*/ 	.short	(.L_661 - .L_660)
.L_660:
        /*003c*/ 	.word	0x00000000
        /*0040*/ 	.short	0x0002
        /*0042*/ 	.short	0x0010
        /*0044*/ 	.byte	0x00, 0xf5, 0x21, 0x00


	//----- nvinfo : EIATTR_KPARAM_INFO
	.align		4
.L_661:
        /*0048*/ 	.byte	0x04, 0x17
        /*004a*/ 	.short	(.L_663 - .L_662)
.L_662:
        /*004c*/ 	.word	0x00000000
        /*0050*/ 	.short	0x0001
        /*0052*/ 	.short	0x0008
        /*0054*/ 	.byte	0x00, 0xf0, 0x11, 0x00


	//----- nvinfo : EIATTR_KPARAM_INFO
	.align		4
.L_663:
        /*0058*/ 	.byte	0x04, 0x17
        /*005a*/ 	.short	(.L_665 - .L_664)
.L_664:
        /*005c*/ 	.word	0x00000000
        /*0060*/ 	.short	0x0000
        /*0062*/ 	.short	0x0000
        /*0064*/ 	.byte	0x00, 0xf5, 0x21, 0x00


	//----- nvinfo : EIATTR_SPARSE_MMA_MASK
	.align		4
.L_665:
        /*0068*/ 	.byte	0x03, 0x50
        /*006a*/ 	.short	0x0000


	//----- nvinfo : EIATTR_MAXREG_COUNT
	.align		4
        /*006c*/ 	.byte	0x03, 0x1b
        /*006e*/ 	.short	0x00ff


	//----- nvinfo : EIATTR_MERCURY_ISA_VERSION
	.align		4
        /*0070*/ 	.byte	0x03, 0x5f
        /*0072*/ 	.short	0x0101


	//----- nvinfo : EIATTR_VRC_CTA_INIT_COUNT
	.align		4
        /*0074*/ 	.byte	0x02, 0x4a
	.zero		1
	.zero		1


	//----- nvinfo : EIATTR_EXIT_INSTR_OFFSETS
	.align		4
        /*0078*/ 	.byte	0x04, 0x1c
        /*007a*/ 	.short	(.L_667 - .L_666)


	//   ....[0]....
.L_666:
        /*007c*/ 	.word	0x000000d0


	//   ....[1]....
        /*0080*/ 	.word	0x00000220


	//----- nvinfo : EIATTR_CBANK_PARAM_SIZE
	.align		4
.L_667:
        /*0084*/ 	.byte	0x03, 0x19
        /*0086*/ 	.short	0x0024


	//----- nvinfo : EIATTR_PARAM_CBANK
	.align		4
        /*0088*/ 	.byte	0x04, 0x0a
        /*008a*/ 	.short	(.L_669 - .L_668)
	.align		4
.L_668:
        /*008c*/ 	.word	index@(.nv.constant0._Z15nppiCopy_kernelIiLi3EEvPKT_iPS0_iii)
        /*0090*/ 	.short	0x0380
        /*0092*/ 	.short	0x0024


	//----- nvinfo : EIATTR_SW_WAR
	.align		4
.L_669:
        /*0094*/ 	.byte	0x04, 0x36
        /*0096*/ 	.short	(.L_671 - .L_670)
.L_670:
        /*0098*/ 	.word	0x00000008
.L_671:


//--------------------- .nv.info._Z15nppiCopy_kernelIiLi1EEvPKT_iPS0_iii --------------------------
	.section	.nv.info._Z15nppiCopy_kernelIiLi1EEvPKT_iPS0_iii,"",@"SHT_CUDA_INFO"
	.sectionflags	@""
	.align	4


	//----- nvinfo : EIATTR_CUDA_API_VERSION
	.align		4
        /*0000*/ 	.byte	0x04, 0x37
        /*0002*/ 	.short	(.L_673 - .L_672)
.L_672:
        /*0004*/ 	.word	0x00000082


	//----- nvinfo : EIATTR_KPARAM_INFO
	.align		4
.L_673:
        /*0008*/ 	.byte	0x04, 0x17
        /*000a*/ 	.short	(.L_675 - .L_674)
.L_674:
        /*000c*/ 	.word	0x00000000
        /*0010*/ 	.short	0x0005
        /*0012*/ 	.short	0x0020
        /*0014*/ 	.byte	0x00, 0xf0, 0x11, 0x00


	//----- nvinfo : EIATTR_KPARAM_INFO
	.align		4
.L_675:
        /*0018*/ 	.byte	0x04, 0x17
        /*001a*/ 	.short	(.L_677 - .L_676)
.L_676:
        /*001c*/ 	.word	0x00000000
        /*0020*/ 	.short	0x0004
        /*0022*/ 	.short	0x001c
        /*0024*/ 	.byte	0x00, 0xf0, 0x11, 0x00


	//----- nvinfo : EIATTR_KPARAM_INFO
	.align		4
.L_677:
        /*0028*/ 	.byte	0x04, 0x17
        /*002a*/ 	.short	(.L_679 - .L_678)
.L_678:
        /*002c*/ 	.word	0x00000000
        /*0030*/ 	.short	0x0003
        /*0032*/ 	.short	0x0018
        /*0034*/ 	.byte	0x00, 0xf0, 0x11, 0x00


	//----- nvinfo : EIATTR_KPARAM_INFO
	.align		4
.L_679:
        /*0038*/ 	.byte	0x04, 0x17
        /*003a*/ 	.short	(.L_681 - .L_680)
.L_680:
        /*003c*/ 	.word	0x00000000
        /*0040*/ 	.short	0x0002
        /*0042*/ 	.short	0x0010
        /*0044*/ 	.byte	0x00, 0xf5, 0x21, 0x00


	//----- nvinfo : EIATTR_KPARAM_INFO
	.align		4
.L_681:
        /*0048*/ 	.byte	0x04, 0x17
        /*004a*/ 	.short	(.L_683 - .L_682)
.L_682:
        /*004c*/ 	.word	0x00000000
        /*0050*/ 	.short	0x0001
        /*0052*/ 	.short	0x0008
        /*0054*/ 	.byte	0x00, 0xf0, 0x11, 0x00


	//----- nvinfo : EIATTR_KPARAM_INFO
	.align		4
.L_683:
        /*0058*/ 	.byte	0x04, 0x17
        /*005a*/ 	.short	(.L_685 - .L_684)
.L_684:
        /*005c*/ 	.word	0x00000000
        /*0060*/ 	.short	0x0000
        /*0062*/ 	.short	0x0000
        /*0064*/ 	.byte	0x00, 0xf5, 0x21, 0x00


	//----- nvinfo : EIATTR_SPARSE_MMA_MASK
	.align		4
.L_685:
        /*0068*/ 	.byte	0x03, 0x50
        /*006a*/ 	.short	0x0000


	//----- nvinfo : EIATTR_MAXREG_COUNT
	.align		4
        /*006c*/ 	.byte	0x03, 0x1b
        /*006e*/ 	.short	0x00ff


	//----- nvinfo : EIATTR_MERCURY_ISA_VERSION
	.align		4
        /*0070*/ 	.byte	0x03, 0x5f
        /*0072*/ 	.short	0x0101


	//----- nvinfo : EIATTR_VRC_CTA_INIT_COUNT
	.align		4
        /*0074*/ 	.byte	0x02, 0x4a
	.zero		1
	.zero		1


	//----- nvinfo : EIATTR_EXIT_INSTR_OFFSETS
	.align		4
        /*0078*/ 	.byte	0x04, 0x1c
        /*007a*/ 	.short	(.L_687 - .L_686)


	//   ....[0]....
.L_686:
        /*007c*/ 	.word	0x000000d0


	//   ....[1]....
        /*0080*/ 	.word	0x000001d0


	//----- nvinfo : EIATTR_CBANK_PARAM_SIZE
	.align		4
.L_687:
        /*0084*/ 	.byte	0x03, 0x19
        /*0086*/ 	.short	0x0024


	//----- nvinfo : EIATTR_PARAM_CBANK
	.align		4
        /*0088*/ 	.byte	0x04, 0x0a
        /*008a*/ 	.short	(.L_689 - .L_688)
	.align		4
.L_688:
        /*008c*/ 	.word	index@(.nv.constant0._Z15nppiCopy_kernelIiLi1EEvPKT_iPS0_iii)
        /*0090*/ 	.short	0x0380
        /*0092*/ 	.short	0x0024


	//----- nvinfo : EIATTR_SW_WAR
	.align		4
.L_689:
        /*0094*/ 	.byte	0x04, 0x36
        /*0096*/ 	.short	(.L_691 - .L_690)
.L_690:
        /*0098*/ 	.word	0x00000008
.L_691:


//--------------------- .nv.info._Z15nppiCopy_kernelIsLi4EEvPKT_iPS0_iii --------------------------
	.section	.nv.info._Z15nppiCopy_kernelIsLi4EEvPKT_iPS0_iii,"",@"SHT_CUDA_INFO"
	.sectionflags	@""
	.align	4


	//----- nvinfo : EIATTR_CUDA_API_VERSION
	.align		4
        /*0000*/ 	.byte	0x04, 0x37
        /*0002*/ 	.short	(.L_693 - .L_692)
.L_692:
        /*0004*/ 	.word	0x00000082


	//----- nvinfo : EIATTR_KPARAM_INFO
	.align		4
.L_693:
        /*0008*/ 	.byte	0x04, 0x17
        /*000a*/ 	.short	(.L_695 - .L_694)
.L_694:
        /*000c*/ 	.word	0x00000000
        /*0010*/ 	.short	0x0005
        /*0012*/ 	.short	0x0020
        /*0014*/ 	.byte	0x00, 0xf0, 0x11, 0x00


	//----- nvinfo : EIATTR_KPARAM_INFO
	.align		4
.L_695:
        /*0018*/ 	.byte	0x04, 0x17
        /*001a*/ 	.short	(.L_697 - .L_696)
.L_696:
        /*001c*/ 	.word	0x00000000
        /*0020*/ 	.short	0x0004
        /*0022*/ 	.short	0x001c
        /*0024*/ 	.byte	0x00, 0xf0, 0x11, 0x00


	//----- nvinfo : EIATTR_KPARAM_INFO
	.align		4
.L_697:
        /*0028*/ 	.byte	0x04, 0x17
        /*002a*/ 	.short	(.L_699 - .L_698)
.L_698:
        /*002c*/ 	.word	0x00000000
        /*0030*/ 	.short	0x0003
        /*0032*/ 	.short	0x0018
        /*0034*/ 	.byte	0x00, 0xf0, 0x11, 0x00


	//----- nvinfo : EIATTR_KPARAM_INFO
	.align		4
.L_699:
        /*0038*/ 	.byte	0x04, 0x17
        /*003a*/ 	.short	(.L_701 - .L_700)
.L_700:
        /*003c*/ 	.word	0x00000000
        /*0040*/ 	.short	0x0002
        /*0042*/ 	.short	0x0010
        /*0044*/ 	.byte	0x00, 0xf5, 0x21, 0x00


	//----- nvinfo : EIATTR_KPARAM_INFO
	.align		4
.L_701:
        /*0048*/ 	.byte	0x04, 0x17
        /*004a*/ 	.short	(.L_703 - .L_702)
.L_702:
        /*004c*/ 	.word	0x00000000
        /*0050*/ 	.short	0x0001
        /*0052*/ 	.short	0x0008
        /*0054*/ 	.byte	0x00, 0xf0, 0x11, 0x00


	//----- nvinfo : EIATTR_KPARAM_INFO
	.align		4
.L_703:
        /*0058*/ 	.byte	0x04, 0x17
        /*005a*/ 	.short	(.L_705 - .L_704)
.L_704:
        /*005c*/ 	.word	0x00000000
        /*0060*/ 	.short	0x0000
        /*0062*/ 	.short	0x0000
        /*0064*/ 	.byte	0x00, 0xf5, 0x21, 0x00


	//----- nvinfo : EIATTR_SPARSE_MMA_MASK
	.align		4
.L_705:
        /*0068*/ 	.byte	0x03, 0x50
        /*006a*/ 	.short	0x0000


	//----- nvinfo : EIATTR_MAXREG_COUNT
	.align		4
        /*006c*/ 	.byte	0x03, 0x1b
        /*006e*/ 	.short	0x00ff


	//----- nvinfo : EIATTR_MERCURY_ISA_VERSION
	.align		4
        /*0070*/ 	.byte	0x03, 0x5f
        /*0072*/ 	.short	0x0101


	//----- nvinfo : EIATTR_VRC_CTA_INIT_COUNT
	.align		4
        /*0074*/ 	.byte	0x02, 0x4a
	.zero		1
	.zero		1


	//----- nvinfo : EIATTR_EXIT_INSTR_OFFSETS
	.align		4
        /*0078*/ 	.byte	0x04, 0x1c
        /*007a*/ 	.short	(.L_707 - .L_706)


	//   ....[0]....
.L_706:
        /*007c*/ 	.word	0x000000d0


	//   ....[1]....
        /*0080*/ 	.word	0x00000240


	//----- nvinfo : EIATTR_CBANK_PARAM_SIZE
	.align		4
.L_707:
        /*0084*/ 	.byte	0x03, 0x19
        /*0086*/ 	.short	0x0024


	//----- nvinfo : EIATTR_PARAM_CBANK
	.align		4
        /*0088*/ 	.byte	0x04, 0x0a
        /*008a*/ 	.short	(.L_709 - .L_708)
	.align		4
.L_708:
        /*008c*/ 	.word	index@(.nv.constant0._Z15nppiCopy_kernelIsLi4EEvPKT_iPS0_iii)
        /*0090*/ 	.short	0x0380
        /*0092*/ 	.short	0x0024


	//----- nvinfo : EIATTR_SW_WAR
	.align		4
.L_709:
        /*0094*/ 	.byte	0x04, 0x36
        /*0096*/ 	.short	(.L_711 - .L_710)
.L_710:
        /*0098*/ 	.word	0x00000008
.L_711:


//--------------------- .nv.info._Z15nppiCopy_kernelIsLi3EEvPKT_iPS0_iii --------------------------
	.section	.nv.info._Z15nppiCopy_kernelIsLi3EEvPKT_iPS0_iii,"",@"SHT_CUDA_INFO"
	.sectionflags	@""
	.align	4


	//----- nvinfo : EIATTR_CUDA_API_VERSION
	.align		4
        /*0000*/ 	.byte	0x04, 0x37
        /*0002*/ 	.short	(.L_713 - .L_712)
.L_712:
        /*0004*/ 	.word	0x00000082


	//----- nvinfo : EIATTR_KPARAM_INFO
	.align		4
.L_713:
        /*0008*/ 	.byte	0x04, 0x17
        /*000a*/ 	.short	(.L_715 - .L_714)
.L_714:
        /*000c*/ 	.word	0x00000000
        /*0010*/ 	.short	0x0005
        /*0012*/ 	.short	0x0020
        /*0014*/ 	.byte	0x00, 0xf0, 0x11, 0x00


	//----- nvinfo : EIATTR_KPARAM_INFO
	.align		4
.L_715:
        /*0018*/ 	.byte	0x04, 0x17
        /*001a*/ 	.short	(.L_717 - .L_716)
.L_716:
        /*001c*/ 	.word	0x00000000
        /*0020*/ 	.short	0x0004
        /*0022*/ 	.short	0x001c
        /*0024*/ 	.byte	0x00, 0xf0, 0x11, 0x00


	//----- nvinfo : EIATTR_KPARAM_INFO
	.align		4
.L_717:
        /*0028*/ 	.byte	0x04, 0x17
        /*002a*/ 	.short	(.L_719 - .L_718)
.L_718:
        /*002c*/ 	.word	0x00000000
        /*0030*/ 	.short	0x0003
        /*0032*/ 	.short	0x0018
        /*0034*/ 	.byte	0x00, 0xf0, 0x11, 0x00


	//----- nvinfo : EIATTR_KPARAM_INFO
	.align		4
.L_719:
        /*0038*/ 	.byte	0x04, 0x17
        /*003a*/ 	.short	(.L_721 - .L_720)
.L_720:
        /*003c*/ 	.word	0x00000000
        /*0040*/ 	.short	0x0002
        /*0042*/ 	.short	0x0010
        /*0044*/ 	.byte	0x00, 0xf5, 0x21, 0x00


	//----- nvinfo : EIATTR_KPARAM_INFO
	.align		4
.L_721:
        /*0048*/ 	.byte	0x04, 0x17
        /*004a*/ 	.short	(.L_723 - .L_722)
.L_722:
        /*004c*/ 	.word	0x00000000
        /*0050*/ 	.short	0x0001
        /*0052*/ 	.short	0x0008
        /*0054*/ 	.byte	0x00, 0xf0, 0x11, 0x00


	//----- nvinfo : EIATTR_KPARAM_INFO
	.align		4
.L_723:
        /*0058*/ 	.byte	0x04, 0x17
        /*005a*/ 	.short	(.L_725 - .L_724)
.L_724:
        /*005c*/ 	.word	0x00000000
        /*0060*/ 	.short	0x0000
        /*0062*/ 	.short	0x0000
        /*0064*/ 	.byte	0x00, 0xf5, 0x21, 0x00


	//----- nvinfo : EIATTR_SPARSE_MMA_MASK
	.align		4
.L_725:
        /*0068*/ 	.byte	0x03, 0x50
        /*006a*/ 	.short	0x0000


	//----- nvinfo : EIATTR_MAXREG_COUNT
	.align		4
        /*006c*/ 	.byte	0x03, 0x1b
        /*006e*/ 	.short	0x00ff


	//----- nvinfo : EIATTR_MERCURY_ISA_VERSION
	.align		4
        /*0070*/ 	.byte	0x03, 0x5f
        /*0072*/ 	.short	0x0101


	//----- nvinfo : EIATTR_VRC_CTA_INIT_COUNT
	.align		4
        /*0074*/ 	.byte	0x02, 0x4a
	.zero		1
	.zero		1


	//----- nvinfo : EIATTR_EXIT_INSTR_OFFSETS
	.align		4
        /*0078*/ 	.byte	0x04, 0x1c
        /*007a*/ 	.short	(.L_727 - .L_726)


	//   ....[0]....
.L_726:
        /*007c*/ 	.word	0x000000d0


	//   ....[1]....
        /*0080*/ 	.word	0x00000220


	//----- nvinfo : EIATTR_CBANK_PARAM_SIZE
	.align		4
.L_727:
        /*0084*/ 	.byte	0x03, 0x19
        /*0086*/ 	.short	0x0024


	//----- nvinfo : EIATTR_PARAM_CBANK
	.align		4
        /*0088*/ 	.byte	0x04, 0x0a
        /*008a*/ 	.short	(.L_729 - .L_728)
	.align		4
.L_728:
        /*008c*/ 	.word	index@(.nv.constant0._Z15nppiCopy_kernelIsLi3EEvPKT_iPS0_iii)
        /*0090*/ 	.short	0x0380
        /*0092*/ 	.short	0x0024


	//----- nvinfo : EIATTR_SW_WAR
	.align		4
.L_729:
        /*0094*/ 	.byte	0x04, 0x36
        /*0096*/ 	.short	(.L_731 - .L_730)
.L_730:
        /*0098*/ 	.word	0x00000008
.L_731:


//--------------------- .nv.info._Z15nppiCopy_kernelIsLi1EEvPKT_iPS0_iii --------------------------
	.section	.nv.info._Z15nppiCopy_kernelIsLi1EEvPKT_iPS0_iii,"",@"SHT_CUDA_INFO"
	.sectionflags	@""
	.align	4


	//----- nvinfo : EIATTR_CUDA_API_VERSION
	.align		4
        /*0000*/ 	.byte	0x04, 0x37
        /*0002*/ 	.short	(.L_733 - .L_732)
.L_732:
        /*0004*/ 	.word	0x00000082


	//----- nvinfo : EIATTR_KPARAM_INFO
	.align		4
.L_733:
        /*0008*/ 	.byte	0x04, 0x17
        /*000a*/ 	.short	(.L_735 - .L_734)
.L_734:
        /*000c*/ 	.word	0x00000000
        /*0010*/ 	.short	0x0005
        /*0012*/ 	.short	0x0020
        /*0014*/ 	.byte	0x00, 0xf0, 0x11, 0x00


	//----- nvinfo : EIATTR_KPARAM_INFO
	.align		4
.L_735:
        /*0018*/ 	.byte	0x04, 0x17
        /*001a*/ 	.short	(.L_737 - .L_736)
.L_736:
        /*001c*/ 	.word	0x00000000
        /*0020*/ 	.short	0x0004
        /*0022*/ 	.short	0x001c
        /*0024*/ 	.byte	0x00, 0xf0, 0x11, 0x00


	//----- nvinfo : EIATTR_KPARAM_INFO
	.align		4
.L_737:
        /*0028*/ 	.byte	0x04, 0x17
        /*002a*/ 	.short	(.L_739 - .L_738)
.L_738:
        /*002c*/ 	.word	0x00000000
        /*0030*/ 	.short	0x0003
        /*0032*/ 	.short	0x0018
        /*0034*/ 	.byte	0x00, 0xf0, 0x11, 0x00


	//----- nvinfo : EIATTR_KPARAM_INFO
	.align		4
.L_739:
        /*0038*/ 	.byte	0x04, 0x17
        /*003a*/ 	.short	(.L_741 - .L_740)
.L_740:
        /*003c*/ 	.word	0x00000000
        /*0040*/ 	.short	0x0002
        /*0042*/ 	.short	0x0010
        /*0044*/ 	.byte	0x00, 0xf5, 0x21, 0x00


	//----- nvinfo : EIATTR_KPARAM_INFO
	.align		4
.L_741:
        /*0048*/ 	.byte	0x04, 0x17
        /*004a*/ 	.short	(.L_743 - .L_742)
.L_742:
        /*004c*/ 	.word	0x00000000
        /*0050*/ 	.short	0x0001
        /*0052*/ 	.short	0x0008
        /*0054*/ 	.byte	0x00, 0xf0, 0x11, 0x00


	//----- nvinfo : EIATTR_KPARAM_INFO
	.align		4
.L_743:
        /*0058*/ 	.byte	0x04, 0x17
        /*005a*/ 	.short	(.L_745 - .L_744)
.L_744:
        /*005c*/ 	.word	0x00000000
        /*0060*/ 	.short	0x0000
        /*0062*/ 	.short	0x0000
        /*0064*/ 	.byte	0x00, 0xf5, 0x21, 0x00


	//----- nvinfo : EIATTR_SPARSE_MMA_MASK
	.align		4
.L_745:
        /*0068*/ 	.byte	0x03, 0x50
        /*006a*/ 	.short	0x0000


	//----- nvinfo : EIATTR_MAXREG_COUNT
	.align		4
        /*006c*/ 	.byte	0x03, 0x1b
        /*006e*/ 	.short	0x00ff


	//----- nvinfo : EIATTR_MERCURY_ISA_VERSION
	.align		4
        /*0070*/ 	.byte	0x03, 0x5f
        /*0072*/ 	.short	0x0101


	//----- nvinfo : EIATTR_VRC_CTA_INIT_COUNT
	.align		4
        /*0074*/ 	.byte	0x02, 0x4a
	.zero		1
	.zero		1


	//----- nvinfo : EIATTR_EXIT_INSTR_OFFSETS
	.align		4
        /*0078*/ 	.byte	0x04, 0x1c
        /*007a*/ 	.short	(.L_747 - .L_746)


	//   ....[0]....
.L_746:
        /*007c*/ 	.word	0x000000d0


	//   ....[1]....
        /*0080*/ 	.word	0x000001d0


	//----- nvinfo : EIATTR_CBANK_PARAM_SIZE
	.align		4
.L_747:
        /*0084*/ 	.byte	0x03, 0x19
        /*0086*/ 	.short	0x0024


	//----- nvinfo : EIATTR_PARAM_CBANK
	.align		4
        /*0088*/ 	.byte	0x04, 0x0a
        /*008a*/ 	.short	(.L_749 - .L_748)
	.align		4
.L_748:
        /*008c*/ 	.word	index@(.nv.constant0._Z15nppiCopy_kernelIsLi1EEvPKT_iPS0_iii)
        /*0090*/ 	.short	0x0380
        /*0092*/ 	.short	0x0024


	//----- nvinfo : EIATTR_SW_WAR
	.align		4
.L_749:
        /*0094*/ 	.byte	0x04, 0x36
        /*0096*/ 	.short	(.L_751 - .L_750)
.L_750:
        /*0098*/ 	.word	0x00000008
.L_751:


//--------------------- .nv.info._Z15nppiCopy_kernelItLi4EEvPKT_iPS0_iii --------------------------
	.section	.nv.info._Z15nppiCopy_kernelItLi4EEvPKT_iPS0_iii,"",@"SHT_CUDA_INFO"
	.sectionflags	@""
	.align	4


	//----- nvinfo : EIATTR_CUDA_API_VERSION
	.align		4
        /*0000*/ 	.byte	0x04, 0x37
        /*0002*/ 	.short	(.L_753 - .L_752)
.L_752:
        /*0004*/ 	.word	0x00000082


	//----- nvinfo : EIATTR_KPARAM_INFO
	.align		4
.L_753:
        /*0008*/ 	.byte	0x04, 0x17
        /*000a*/ 	.short	(.L_755 - .L_754)
.L_754:
        /*000c*/ 	.word	0x00000000
        /*0010*/ 	.short	0x0005
        /*0012*/ 	.short	0x0020
        /*0014*/ 	.byte	0x00, 0xf0, 0x11, 0x00


	//----- nvinfo : EIATTR_KPARAM_INFO
	.align		4
.L_755:
        /*0018*/ 	.byte	0x04, 0x17
        /*001a*/ 	.short	(.L_757 - .L_756)
.L_756:
        /*001c*/ 	.word	0x00000000
        /*0020*/ 	.short	0x0004
        /*0022*/ 	.short	0x001c
        /*0024*/ 	.byte	0x00, 0xf0, 0x11, 0x00


	//----- nvinfo : EIATTR_KPARAM_INFO
	.align		4
.L_757:
        /*0028*/ 	.byte	0x04, 0x17
        /*002a*/ 	.short	(.L_759 - .L_758)
.L_758:
        /*002c*/ 	.word	0x00000000
        /*0030*/ 	.short	0x0003
        /*0032*/ 	.short	0x0018
        /*0034*/ 	.byte	0x00, 0xf0, 0x11, 0x00


	//----- nvinfo : EIATTR_KPARAM_INFO
	.align		4
.L_759:
        /*0038*/ 	.byte	0x04, 0x17
        /*003a*/ 	.short	(.L_761 - .L_760)
.L_760:
        /*003c*/ 	.word	0x00000000
        /*0040*/ 	.short	0x0002
        /*0042*/ 	.short	0x0010
        /*0044*/ 	.byte	0x00, 0xf5, 0x21, 0x00


	//----- nvinfo : EIATTR_KPARAM_INFO
	.align		4
.L_761:
        /*0048*/ 	.byte	0x04, 0x17
        /*004a*/ 	.short	(.L_763 - .L_762)
.L_762:
        /*004c*/ 	.word	0x00000000
        /*0050*/ 	.short	0x0001
        /*0052*/ 	.short	0x0008
        /*0054*/ 	.byte	0x00, 0xf0, 0x11, 0x00


	//----- nvinfo : EIATTR_KPARAM_INFO
	.align		4
.L_763:
        /*0058*/ 	.byte	0x04, 0x17
        /*005a*/ 	.short	(.L_765 - .L_764)
.L_764:
        /*005c*/ 	.word	0x00000000
        /*0060*/ 	.short	0x0000
        /*0062*/ 	.short	0x0000
        /*0064*/ 	.byte	0x00, 0xf5, 0x21, 0x00


	//----- nvinfo : EIATTR_SPARSE_MMA_MASK
	.align		4
.L_765:
        /*0068*/ 	.byte	0x03, 0x50
        /*006a*/ 	.short	0x0000


	//----- nvinfo : EIATTR_MAXREG_COUNT
	.align		4
        /*006c*/ 	.byte	0x03, 0x1b
        /*006e*/ 	.short	0x00ff


	//----- nvinfo : EIATTR_MERCURY_ISA_VERSION
	.align		4
        /*0070*/ 	.byte	0x03, 0x5f
        /*0072*/ 	.short	0x0101


	//----- nvinfo : EIATTR_VRC_CTA_INIT_COUNT
	.align		4
        /*0074*/ 	.byte	0x02, 0x4a
	.zero		1
	.zero		1


	//----- nvinfo : EIATTR_EXIT_INSTR_OFFSETS
	.align		4
        /*0078*/ 	.byte	0x04, 0x1c
        /*007a*/ 	.short	(.L_767 - .L_766)


	//   ....[0]....
.L_766:
        /*007c*/ 	.word	0x000000d0


	//   ....[1]....
        /*0080*/ 	.word	0x00000240


	//----- nvinfo : EIATTR_CBANK_PARAM_SIZE
	.align		4
.L_767:
        /*0084*/ 	.byte	0x03, 0x19
        /*0086*/ 	.short	0x0024


	//----- nvinfo : EIATTR_PARAM_CBANK
	.align		4
        /*0088*/ 	.byte	0x04, 0x0a
        /*008a*/ 	.short	(.L_769 - .L_768)
	.align		4
.L_768:
        /*008c*/ 	.word	index@(.nv.constant0._Z15nppiCopy_kernelItLi4EEvPKT_iPS0_iii)
        /*0090*/ 	.short	0x0380
        /*0092*/ 	.short	0x0024


	//----- nvinfo : EIATTR_SW_WAR
	.align		4
.L_769:
        /*0094*/ 	.byte	0x04, 0x36
        /*0096*/ 	.short	(.L_771 - .L_770)
.L_770:
        /*0098*/ 	.word	0x00000008
.L_771:


//--------------------- .nv.info._Z15nppiCopy_kernelItLi3EEvPKT_iPS0_iii --------------------------
	.section	.nv.info._Z15nppiCopy_kernelItLi3EEvPKT_iPS0_iii,"",@"SHT_CUDA_INFO"
	.sectionflags	@""
	.align	4


	//----- nvinfo : EIATTR_CUDA_API_VERSION
	.align		4
        /*0000*/ 	.byte	0x04, 0x37
        /*0002*/ 	.short	(.L_773 - .L_772)
.L_772:
        /*0004*/ 	.word	0x00000082


	//----- nvinfo : EIATTR_KPARAM_INFO
	.align		4
.L_773:
        /*0008*/ 	.byte	0x04, 0x17
        /*000a*/ 	.short	(.L_775 - .L_774)
.L_774:
        /*000c*/ 	.word	0x00000000
        /*0010*/ 	.short	0x0005
        /*0012*/ 	.short	0x0020
        /*0014*/ 	.byte	0x00, 0xf0, 0x11, 0x00


	//----- nvinfo : EIATTR_KPARAM_INFO
	.align		4
.L_775:
        /*0018*/ 	.byte	0x04, 0x17
        /*001a*/ 	.short	(.L_777 - .L_776)
.L_776:
        /*001c*/ 	.word	0x00000000
        /*0020*/ 	.short	0x0004
        /*0022*/ 	.short	0x001c
        /*0024*/ 	.byte	0x00, 0xf0, 0x11, 0x00


	//----- nvinfo : EIATTR_KPARAM_INFO
	.align		4
.L_777:
        /*0028*/ 	.byte	0x04, 0x17
        /*002a*/ 	.short	(.L_779 - .L_778)
.L_778:
        /*002c*/ 	.word	0x00000000
        /*0030*/ 	.short	0x0003
        /*0032*/ 	.short	0x0018
        /*0034*/ 	.byte	0x00, 0xf0, 0x11, 0x00


	//----- nvinfo : EIATTR_KPARAM_INFO
	.align		4
.L_779:
        /*0038*/ 	.byte	0x04, 0x17
        /*003a*/ 	.short	(.L_781 - .L_780)
.L_780:
        /*003c*/ 	.word	0x00000000
        /*0040*/ 	.short	0x0002
        /*0042*/ 	.short	0x0010
        /*0044*/ 	.byte	0x00, 0xf5, 0x21, 0x00


	//----- nvinfo : EIATTR_KPARAM_INFO
	.align		4
.L_781:
        /*0048*/ 	.byte	0x04, 0x17
        /*004a*/ 	.short	(.L_783 - .L_782)
.L_782:
        /*004c*/ 	.word	0x00000000
        /*0050*/ 	.short	0x0001
        /*0052*/ 	.short	0x0008
        /*0054*/ 	.byte	0x00, 0xf0, 0x11, 0x00


	//----- nvinfo : EIATTR_KPARAM_INFO
	.align		4
.L_783:
        /*0058*/ 	.byte	0x04, 0x17
        /*005a*/ 	.short	(.L_785 - .L_784)
.L_784:
        /*005c*/ 	.word	0x00000000
        /*0060*/ 	.short	0x0000
        /*0062*/ 	.short	0x0000
        /*0064*/ 	.byte	0x00, 0xf5, 0x21, 0x00


	//----- nvinfo : EIATTR_SPARSE_MMA_MASK
	.align		4
.L_785:
        /*0068*/ 	.byte	0x03, 0x50
        /*006a*/ 	.short	0x0000


	//----- nvinfo : EIATTR_MAXREG_COUNT
	.align		4
        /*006c*/ 	.byte	0x03, 0x1b
        /*006e*/ 	.short	0x00ff


	//----- nvinfo : EIATTR_MERCURY_ISA_VERSION
	.align		4
        /*0070*/ 	.byte	0x03, 0x5f
        /*0072*/ 	.short	0x0101


	//----- nvinfo : EIATTR_VRC_CTA_INIT_COUNT
	.align		4
        /*0074*/ 	.byte	0x02, 0x4a
	.zero		1
	.zero		1


	//----- nvinfo : EIATTR_EXIT_INSTR_OFFSETS
	.align		4
        /*0078*/ 	.byte	0x04, 0x1c
        /*007a*/ 	.short	(.L_787 - .L_786)


	//   ....[0]....
.L_786:
        /*007c*/ 	.word	0x000000d0


	//   ....[1]....
        /*0080*/ 	.word	0x00000220


	//----- nvinfo : EIATTR_CBANK_PARAM_SIZE
	.align		4
.L_787:
        /*0084*/ 	.byte	0x03, 0x19
        /*0086*/ 	.short	0x0024


	//----- nvinfo : EIATTR_PARAM_CBANK
	.align		4
        /*0088*/ 	.byte	0x04, 0x0a
        /*008a*/ 	.short	(.L_789 - .L_788)
	.align		4
.L_788:
        /*008c*/ 	.word	index@(.nv.constant0._Z15nppiCopy_kernelItLi3EEvPKT_iPS0_iii)
        /*0090*/ 	.short	0x0380
        /*0092*/ 	.short	0x0024


	//----- nvinfo : EIATTR_SW_WAR
	.align		4
.L_789:
        /*0094*/ 	.byte	0x04, 0x36
        /*0096*/ 	.short	(.L_791 - .L_790)
.L_790:
        /*0098*/ 	.word	0x00000008
.L_791:


//--------------------- .nv.info._Z15nppiCopy_kernelItLi1EEvPKT_iPS0_iii --------------------------
	.section	.nv.info._Z15nppiCopy_kernelItLi1EEvPKT_iPS0_iii,"",@"SHT_CUDA_INFO"
	.sectionflags	@""
	.align	4


	//----- nvinfo : EIATTR_CUDA_API_VERSION
	.align		4
        /*0000*/ 	.byte	0x04, 0x37
        /*0002*/ 	.short	(.L_793 - .L_792)
.L_792:
        /*0004*/ 	.word	0x00000082


	//----- nvinfo : EIATTR_KPARAM_INFO
	.align		4
.L_793:
        /*0008*/ 	.byte	0x04, 0x17
        /*000a*/ 	.short	(.L_795 - .L_794)
.L_794:
        /*000c*/ 	.word	0x00000000
        /*0010*/ 	.short	0x0005
        /*0012*/ 	.short	0x0020
        /*0014*/ 	.byte	0x00, 0xf0, 0x11, 0x00


	//----- nvinfo : EIATTR_KPARAM_INFO
	.align		4
.L_795:
        /*0018*/ 	.byte	0x04, 0x17
        /*001a*/ 	.short	(.L_797 - .L_796)
.L_796:
        /*001c*/ 	.word	0x00000000
        /*0020*/ 	.short	0x0004
        /*0022*/ 	.short	0x001c
        /*0024*/ 	.byte	0x00, 0xf0, 0x11, 0x00


	//----- nvinfo : EIATTR_KPARAM_INFO
	.align		4
.L_797:
        /*0028*/ 	.byte	0x04, 0x17
        /*002a*/ 	.short	(.L_799 - .L_798)
.L_798:
        /*002c*/ 	.word	0x00000000
        /*0030*/ 	.short	0x0003
        /*0032*/ 	.short	0x0018
        /*0034*/ 	.byte	0x00, 0xf0, 0x11, 0x00


	//----- nvinfo : EIATTR_KPARAM_INFO
	.align		4
.L_799:
        /*0038*/ 	.byte	0x04, 0x17
        /*003a*/ 	.short	(.L_801 - .L_800)
.L_800:
        /*003c*/ 	.word	0x00000000
        /*0040*/ 	.short	0x0002
        /*0042*/ 	.short	0x0010
        /*0044*/ 	.byte	0x00, 0xf5, 0x21, 0x00


	//----- nvinfo : EIATTR_KPARAM_INFO
	.align		4
.L_801:
        /*0048*/ 	.byte	0x04, 0x17
        /*004a*/ 	.short	(.L_803 - .L_802)
.L_802:
        /*004c*/ 	.word	0x00000000
        /*0050*/ 	.short	0x0001
        /*0052*/ 	.short	0x0008
        /*0054*/ 	.byte	0x00, 0xf0, 0x11, 0x00


	//----- nvinfo : EIATTR_KPARAM_INFO
	.align		4
.L_803:
        /*0058*/ 	.byte	0x04, 0x17
        /*005a*/ 	.short	(.L_805 - .L_804)
.L_804:
        /*005c*/ 	.word	0x00000000
        /*0060*/ 	.short	0x0000
        /*0062*/ 	.short	0x0000
        /*0064*/ 	.byte	0x00, 0xf5, 0x21, 0x00


	//----- nvinfo : EIATTR_SPARSE_MMA_MASK
	.align		4
.L_805:
        /*0068*/ 	.byte	0x03, 0x50
        /*006a*/ 	.short	0x0000


	//----- nvinfo : EIATTR_MAXREG_COUNT
	.align		4
        /*006c*/ 	.byte	0x03, 0x1b
        /*006e*/ 	.short	0x00ff


	//----- nvinfo : EIATTR_MERCURY_ISA_VERSION
	.align		4
        /*0070*/ 	.byte	0x03, 0x5f
        /*0072*/ 	.short	0x0101


	//----- nvinfo : EIATTR_VRC_CTA_INIT_COUNT
	.align		4
        /*0074*/ 	.byte	0x02, 0x4a
	.zero		1
	.zero		1


	//----- nvinfo : EIATTR_EXIT_INSTR_OFFSETS
	.align		4
        /*0078*/ 	.byte	0x04, 0x1c
        /*007a*/ 	.short	(.L_807 - .L_806)


	//   ....[0]....
.L_806:
        /*007c*/ 	.word	0x000000d0


	//   ....[1]....
        /*0080*/ 	.word	0x000001d0


	//----- nvinfo : EIATTR_CBANK_PARAM_SIZE
	.align		4
.L_807:
        /*0084*/ 	.byte	0x03, 0x19
        /*0086*/ 	.short	0x0024


	//----- nvinfo : EIATTR_PARAM_CBANK
	.align		4
        /*0088*/ 	.byte	0x04, 0x0a
        /*008a*/ 	.short	(.L_809 - .L_808)
	.align		4
.L_808:
        /*008c*/ 	.word	index@(.nv.constant0._Z15nppiCopy_kernelItLi1EEvPKT_iPS0_iii)
        /*0090*/ 	.short	0x0380
        /*0092*/ 	.short	0x0024


	//----- nvinfo : EIATTR_SW_WAR
	.align		4
.L_809:
        /*0094*/ 	.byte	0x04, 0x36
        /*0096*/ 	.short	(.L_811 - .L_810)
.L_810:
        /*0098*/ 	.word	0x00000008
.L_811:


//--------------------- .nv.info._Z15nppiCopy_kernelIhLi4EEvPKT_iPS0_iii --------------------------
	.section	.nv.info._Z15nppiCopy_kernelIhLi4EEvPKT_iPS0_iii,"",@"SHT_CUDA_INFO"
	.sectionflags	@""
	.align	4


	//----- nvinfo : EIATTR_CUDA_API_VERSION
	.align		4
        /*0000*/ 	.byte	0x04, 0x37
        /*0002*/ 	.short	(.L_813 - .L_812)
.L_812:
        /*0004*/ 	.word	0x00000082


	//----- nvinfo : EIATTR_KPARAM_INFO
	.align		4
.L_813:
        /*0008*/ 	.byte	0x04, 0x17
        /*000a*/ 	.short	(.L_815 - .L_814)
.L_814:
        /*000c*/ 	.word	0x00000000
        /*0010*/ 	.short	0x0005
        /*0012*/ 	.short	0x0020
        /*0014*/ 	.byte	0x00, 0xf0, 0x11, 0x00


	//----- nvinfo : EIATTR_KPARAM_INFO
	.align		4
.L_815:
        /*0018*/ 	.byte	0x04, 0x17
        /*001a*/ 	.short	(.L_817 - .L_816)
.L_816:
        /*001c*/ 	.word	0x00000000
        /*0020*/ 	.short	0x0004
        /*0022*/ 	.short	0x001c
        /*0024*/ 	.byte	0x00, 0xf0, 0x11, 0x00


	//----- nvinfo : EIATTR_KPARAM_INFO
	.align		4
.L_817:
        /*0028*/ 	.byte	0x04, 0x17
        /*002a*/ 	.short	(.L_819 - .L_818)
.L_818:
        /*002c*/ 	.word	0x00000000
        /*0030*/ 	.short	0x0003
        /*0032*/ 	.short	0x0018
        /*0034*/ 	.byte	0x00, 0xf0, 0x11, 0x00


	//----- nvinfo : EIATTR_KPARAM_INFO
	.align		4
.L_819:
        /*0038*/ 	.byte	0x04, 0x17
        /*003a*/ 	.short	(.L_821 - .L_820)
.L_820:
        /*003c*/ 	.word	0x00000000
        /*0040*/ 	.short	0x0002
        /*0042*/ 	.short	0x0010
        /*0044*/ 	.byte	0x00, 0xf5, 0x21, 0x00


	//----- nvinfo : EIATTR_KPARAM_INFO
	.align		4
.L_821:
        /*0048*/ 	.byte	0x04, 0x17
        /*004a*/ 	.short	(.L_823 - .L_822)
.L_822:
        /*004c*/ 	.word	0x00000000
        /*0050*/ 	.short	0x0001
        /*0052*/ 	.short	0x0008
        /*0054*/ 	.byte	0x00, 0xf0, 0x11, 0x00


	//----- nvinfo : EIATTR_KPARAM_INFO
	.align		4
.L_823:
        /*0058*/ 	.byte	0x04, 0x17
        /*005a*/ 	.short	(.L_825 - .L_824)
.L_824:
        /*005c*/ 	.word	0x00000000
        /*0060*/ 	.short	0x0000
        /*0062*/ 	.short	0x0000
        /*0064*/ 	.byte	0x00, 0xf5, 0x21, 0x00


	//----- nvinfo : EIATTR_SPARSE_MMA_MASK
	.align		4
.L_825:
        /*0068*/ 	.byte	0x03, 0x50
        /*006a*/ 	.short	0x0000


	//----- nvinfo : EIATTR_MAXREG_COUNT
	.align		4
        /*006c*/ 	.byte	0x03, 0x1b
        /*006e*/ 	.short	0x00ff


	//----- nvinfo : EIATTR_MERCURY_ISA_VERSION
	.align		4
        /*0070*/ 	.byte	0x03, 0x5f
        /*0072*/ 	.short	0x0101


	//----- nvinfo : EIATTR_VRC_CTA_INIT_COUNT
	.align		4
        /*0074*/ 	.byte	0x02, 0x4a
	.zero		1
	.zero		1


	//----- nvinfo : EIATTR_EXIT_INSTR_OFFSETS
	.align		4
        /*0078*/ 	.byte	0x04, 0x1c
        /*007a*/ 	.short	(.L_827 - .L_826)


	//   ....[0]....
.L_826:
        /*007c*/ 	.word	0x000000d0


	//   ....[1]....
        /*0080*/ 	.word	0x00000250


	//----- nvinfo : EIATTR_CBANK_PARAM_SIZE
	.align		4
.L_827:
        /*0084*/ 	.byte	0x03, 0x19
        /*0086*/ 	.short	0x0024


	//----- nvinfo : EIATTR_PARAM_CBANK
	.align		4
        /*0088*/ 	.byte	0x04, 0x0a
        /*008a*/ 	.short	(.L_829 - .L_828)
	.align		4
.L_828:
        /*008c*/ 	.word	index@(.nv.constant0._Z15nppiCopy_kernelIhLi4EEvPKT_iPS0_iii)
        /*0090*/ 	.short	0x0380
        /*0092*/ 	.short	0x0024


	//----- nvinfo : EIATTR_SW_WAR
	.align		4
.L_829:
        /*0094*/ 	.byte	0x04, 0x36
        /*0096*/ 	.short	(.L_831 - .L_830)
.L_830:
        /*0098*/ 	.word	0x00000008
.L_831:


//--------------------- .nv.info._Z15nppiCopy_kernelIhLi3EEvPKT_iPS0_iii --------------------------
	.section	.nv.info._Z15nppiCopy_kernelIhLi3EEvPKT_iPS0_iii,"",@"SHT_CUDA_INFO"
	.sectionflags	@""
	.align	4


	//----- nvinfo : EIATTR_CUDA_API_VERSION
	.align		4
        /*0000*/ 	.byte	0x04, 0x37
        /*0002*/ 	.short	(.L_833 - .L_832)
.L_832:
        /*0004*/ 	.word	0x00000082


	//----- nvinfo : EIATTR_KPARAM_INFO
	.align		4
.L_833:
        /*0008*/ 	.byte	0x04, 0x17
        /*000a*/ 	.short	(.L_835 - .L_834)
.L_834:
        /*000c*/ 	.word	0x00000000
        /*0010*/ 	.short	0x0005
        /*0012*/ 	.short	0x0020
        /*0014*/ 	.byte	0x00, 0xf0, 0x11, 0x00


	//----- nvinfo : EIATTR_KPARAM_INFO
	.align		4
.L_835:
        /*0018*/ 	.byte	0x04, 0x17
        /*001a*/ 	.short	(.L_837 - .L_836)
.L_836:
        /*001c*/ 	.word	0x00000000
        /*0020*/ 	.short	0x0004
        /*0022*/ 	.short	0x001c
        /*0024*/ 	.byte	0x00, 0xf0, 0x11, 0x00


	//----- nvinfo : EIATTR_KPARAM_INFO
	.align		4
.L_837:
        /*0028*/ 	.byte	0x04, 0x17
        /*002a*/ 	.short	(.L_839 - .L_838)
.L_838:
        /*002c*/ 	.word	0x00000000
        /*0030*/ 	.short	0x0003
        /*0032*/ 	.short	0x0018
        /*0034*/ 	.byte	0x00, 0xf0, 0x11, 0x00


	//----- nvinfo : EIATTR_KPARAM_INFO
	.align		4
.L_839:
        /*0038*/ 	.byte	0x04, 0x17
        /*003a*/ 	.short	(.L_841 - .L_840)
.L_840:
        /*003c*/ 	.word	0x00000000
        /*0040*/ 	.short	0x0002
        /*0042*/ 	.short	0x0010
        /*0044*/ 	.byte	0x00, 0xf5, 0x21, 0x00


	//----- nvinfo : EIATTR_KPARAM_INFO
	.align		4
.L_841:
        /*0048*/ 	.byte	0x04, 0x17
        /*004a*/ 	.short	(.L_843 - .L_842)
.L_842:
        /*004c*/ 	.word	0x00000000
        /*0050*/ 	.short	0x0001
        /*0052*/ 	.short	0x0008
        /*0054*/ 	.byte	0x00, 0xf0, 0x11, 0x00


	//----- nvinfo : EIATTR_KPARAM_INFO
	.align		4
.L_843:
        /*0058*/ 	.byte	0x04, 0x17
        /*005a*/ 	.short	(.L_845 - .L_844)
.L_844:
        /*005c*/ 	.word	0x00000000
        /*0060*/ 	.short	0x0000
        /*0062*/ 	.short	0x0000
        /*0064*/ 	.byte	0x00, 0xf5, 0x21, 0x00


	//----- nvinfo : EIATTR_SPARSE_MMA_MASK
	.align		4
.L_845:
        /*0068*/ 	.byte	0x03, 0x50
        /*006a*/ 	.short	0x0000


	//----- nvinfo : EIATTR_MAXREG_COUNT
	.align		4
        /*006c*/ 	.byte	0x03, 0x1b
        /*006e*/ 	.short	0x00ff


	//----- nvinfo : EIATTR_MERCURY_ISA_VERSION
	.align		4
        /*0070*/ 	.byte	0x03, 0x5f
        /*0072*/ 	.short	0x0101


	//----- nvinfo : EIATTR_VRC_CTA_INIT_COUNT
	.align		4
        /*0074*/ 	.byte	0x02, 0x4a
	.zero		1
	.zero		1


	//----- nvinfo : EIATTR_EXIT_INSTR_OFFSETS
	.align		4
        /*0078*/ 	.byte	0x04, 0x1c
        /*007a*/ 	.short	(.L_847 - .L_846)


	//   ....[0]....
.L_846:
        /*007c*/ 	.word	0x000000d0


	//   ....[1]....
        /*0080*/ 	.word	0x00000230


	//----- nvinfo : EIATTR_CBANK_PARAM_SIZE
	.align		4
.L_847:
        /*0084*/ 	.byte	0x03, 0x19
        /*0086*/ 	.short	0x0024


	//----- nvinfo : EIATTR_PARAM_CBANK
	.align		4
        /*0088*/ 	.byte	0x04, 0x0a
        /*008a*/ 	.short	(.L_849 - .L_848)
	.align		4
.L_848:
        /*008c*/ 	.word	index@(.nv.constant0._Z15nppiCopy_kernelIhLi3EEvPKT_iPS0_iii)
        /*0090*/ 	.short	0x0380
        /*0092*/ 	.short	0x0024


	//----- nvinfo : EIATTR_SW_WAR
	.align		4
.L_849:
        /*0094*/ 	.byte	0x04, 0x36
        /*0096*/ 	.short	(.L_851 - .L_850)
.L_850:
        /*0098*/ 	.word	0x00000008
.L_851:


//--------------------- .nv.info._Z15nppiCopy_kernelIhLi1EEvPKT_iPS0_iii --------------------------
	.section	.nv.info._Z15nppiCopy_kernelIhLi1EEvPKT_iPS0_iii,"",@"SHT_CUDA_INFO"
	.sectionflags	@""
	.align	4


	//----- nvinfo : EIATTR_CUDA_API_VERSION
	.align		4
        /*0000*/ 	.byte	0x04, 0x37
        /*0002*/ 	.short	(.L_853 - .L_852)
.L_852:
        /*0004*/ 	.word	0x00000082


	//----- nvinfo : EIATTR_KPARAM_INFO
	.align		4
.L_853:
        /*0008*/ 	.byte	0x04, 0x17
        /*000a*/ 	.short	(.L_855 - .L_854)
.L_854:
        /*000c*/ 	.word	0x00000000
        /*0010*/ 	.short	0x0005
        /*0012*/ 	.short	0x0020
        /*0014*/ 	.byte	0x00, 0xf0, 0x11, 0x00


	//----- nvinfo : EIATTR_KPARAM_INFO
	.align		4
.L_855:
        /*0018*/ 	.byte	0x04, 0x17
        /*001a*/ 	.short	(.L_857 - .L_856)
.L_856:
        /*001c*/ 	.word	0x00000000
        /*0020*/ 	.short	0x0004
        /*0022*/ 	.short	0x001c
        /*0024*/ 	.byte	0x00, 0xf0, 0x11, 0x00


	//----- nvinfo : EIATTR_KPARAM_INFO
	.align		4
.L_857:
        /*0028*/ 	.byte	0x04, 0x17
        /*002a*/ 	.short	(.L_859 - .L_858)
.L_858:
        /*002c*/ 	.word	0x00000000
        /*0030*/ 	.short	0x0003
        /*0032*/ 	.short	0x0018
        /*0034*/ 	.byte	0x00, 0xf0, 0x11, 0x00


	//----- nvinfo : EIATTR_KPARAM_INFO
	.align		4
.L_859:
        /*0038*/ 	.byte	0x04, 0x17
        /*003a*/ 	.short	(.L_861 - .L_860)
.L_860:
        /*003c*/ 	.word	0x00000000
        /*0040*/ 	.short	0x0002
        /*0042*/ 	.short	0x0010
        /*0044*/ 	.byte	0x00, 0xf5, 0x21, 0x00


	//----- nvinfo : EIATTR_KPARAM_INFO
	.align		4
.L_861:
        /*0048*/ 	.byte	0x04, 0x17
        /*004a*/ 	.short	(.L_863 - .L_862)
.L_862:
        /*004c*/ 	.word	0x00000000
        /*0050*/ 	.short	0x0001
        /*0052*/ 	.short	0x0008
        /*0054*/ 	.byte	0x00, 0xf0, 0x11, 0x00


	//----- nvinfo : EIATTR_KPARAM_INFO
	.align		4
.L_863:
        /*0058*/ 	.byte	0x04, 0x17
        /*005a*/ 	.short	(.L_865 - .L_864)
.L_864:
        /*005c*/ 	.word	0x00000000
        /*0060*/ 	.short	0x0000
        /*0062*/ 	.short	0x0000
        /*0064*/ 	.byte	0x00, 0xf5, 0x21, 0x00


	//----- nvinfo : EIATTR_SPARSE_MMA_MASK
	.align		4
.L_865:
        /*0068*/ 	.byte	0x03, 0x50
        /*006a*/ 	.short	0x0000


	//----- nvinfo : EIATTR_MAXREG_COUNT
	.align		4
        /*006c*/ 	.byte	0x03, 0x1b
        /*006e*/ 	.short	0x00ff


	//----- nvinfo : EIATTR_MERCURY_ISA_VERSION
	.align		4
        /*0070*/ 	.byte	0x03, 0x5f
        /*0072*/ 	.short	0x0101


	//----- nvinfo : EIATTR_VRC_CTA_INIT_COUNT
	.align		4
        /*0074*/ 	.byte	0x02, 0x4a
	.zero		1
	.zero		1


	//----- nvinfo : EIATTR_EXIT_INSTR_OFFSETS
	.align		4
        /*0078*/ 	.byte	0x04, 0x1c
        /*007a*/ 	.short	(.L_867 - .L_866)


	//   ....[0]....
.L_866:
        /*007c*/ 	.word	0x000000d0


	//   ....[1]....
        /*0080*/ 	.word	0x000001e0


	//----- nvinfo : EIATTR_CBANK_PARAM_SIZE
	.align		4
.L_867:
        /*0084*/ 	.byte	0x03, 0x19
        /*0086*/ 	.short	0x0024


	//----- nvinfo : EIATTR_PARAM_CBANK
	.align		4
        /*0088*/ 	.byte	0x04, 0x0a
        /*008a*/ 	.short	(.L_869 - .L_868)
	.align		4
.L_868:
        /*008c*/ 	.word	index@(.nv.constant0._Z15nppiCopy_kernelIhLi1EEvPKT_iPS0_iii)
        /*0090*/ 	.short	0x0380
        /*0092*/ 	.short	0x0024


	//----- nvinfo : EIATTR_SW_WAR
	.align		4
.L_869:
        /*0094*/ 	.byte	0x04, 0x36
        /*0096*/ 	.short	(.L_871 - .L_870)
.L_870:
        /*0098*/ 	.word	0x00000008
.L_871:


//--------------------- .nv.info._Z33nppiCopy_8u_C4R_vectorized_kernelPKhiPhiii --------------------------
	.section	.nv.info._Z33nppiCopy_8u_C4R_vectorized_kernelPKhiPhiii,"",@"SHT_CUDA_INFO"
	.sectionflags	@""
	.align	4


	//----- nvinfo : EIATTR_CUDA_API_VERSION
	.align		4
        /*0000*/ 	.byte	0x04, 0x37
        /*0002*/ 	.short	(.L_873 - .L_872)
.L_872:
        /*0004*/ 	.word	0x00000082


	//----- nvinfo : EIATTR_KPARAM_INFO
	.align		4
.L_873:
        /*0008*/ 	.byte	0x04, 0x17
        /*000a*/ 	.short	(.L_875 - .L_874)
.L_874:
        /*000c*/ 	.word	0x00000000
        /*0010*/ 	.short	0x0005
        /*0012*/ 	.short	0x0020
        /*0014*/ 	.byte	0x00, 0xf0, 0x11, 0x00


	//----- nvinfo : EIATTR_KPARAM_INFO
	.align		4
.L_875:
        /*0018*/ 	.byte	0x04, 0x17
        /*001a*/ 	.short	(.L_877 - .L_876)
.L_876:
        /*001c*/ 	.word	0x00000000
        /*0020*/ 	.short	0x0004
        /*0022*/ 	.short	0x001c
        /*0024*/ 	.byte	0x00, 0xf0, 0x11, 0x00


	//----- nvinfo : EIATTR_KPARAM_INFO
	.align		4
.L_877:
        /*0028*/ 	.byte	0x04, 0x17
        /*002a*/ 	.short	(.L_879 - .L_878)
.L_878:
        /*002c*/ 	.word	0x00000000
        /*0030*/ 	.short	0x0003
        /*0032*/ 	.short	0x0018
        /*0034*/ 	.byte	0x00, 0xf0, 0x11, 0x00


	//----- nvinfo : EIATTR_KPARAM_INFO
	.align		4
.L_879:
        /*0038*/ 	.byte	0x04, 0x17
        /*003a*/ 	.short	(.L_881 - .L_880)
.L_880:
        /*003c*/ 	.word	0x00000000
        /*0040*/ 	.short	0x0002
        /*0042*/ 	.short	0x0010
        /*0044*/ 	.byte	0x00, 0xf5, 0x21, 0x00


	//----- nvinfo : EIATTR_KPARAM_INFO
	.align		4
.L_881:
        /*0048*/ 	.byte	0x04, 0x17
        /*004a*/ 	.short	(.L_883 - .L_882)
.L_882:
        /*004c*/ 	.word	0x00000000
        /*0050*/ 	.short	0x0001
        /*0052*/ 	.short	0x0008
        /*0054*/ 	.byte	0x00, 0xf0, 0x11, 0x00


	//----- nvinfo : EIATTR_KPARAM_INFO
	.align		4
.L_883:
        /*0058*/ 	.byte	0x04, 0x17
        /*005a*/ 	.short	(.L_885 - .L_884)
.L_884:
        /*005c*/ 	.word	0x00000000
        /*0060*/ 	.short	0x0000
        /*0062*/ 	.short	0x0000
        /*0064*/ 	.byte	0x00, 0xf5, 0x21, 0x00


	//----- nvinfo : EIATTR_SPARSE_MMA_MASK
	.align		4
.L_885:
        /*0068*/ 	.byte	0x03, 0x50
        /*006a*/ 	.short	0x0000


	//----- nvinfo : EIATTR_MAXREG_COUNT
	.align		4
        /*006c*/ 	.byte	0x03, 0x1b
        /*006e*/ 	.short	0x00ff


	//----- nvinfo : EIATTR_MERCURY_ISA_VERSION
	.align		4
        /*0070*/ 	.byte	0x03, 0x5f
        /*0072*/ 	.short	0x0101


	//----- nvinfo : EIATTR_VRC_CTA_INIT_COUNT
	.align		4
        /*0074*/ 	.byte	0x02, 0x4a
	.zero		1
	.zero		1


	//----- nvinfo : EIATTR_EXIT_INSTR_OFFSETS
	.align		4
        /*0078*/ 	.byte	0x04, 0x1c
        /*007a*/ 	.short	(.L_887 - .L_886)


	//   ....[0]....
.L_886:
        /*007c*/ 	.word	0x000000d0


	//   ....[1]....
        /*0080*/ 	.word	0x000001d0


	//----- nvinfo : EIATTR_CBANK_PARAM_SIZE
	.align		4
.L_887:
        /*0084*/ 	.byte	0x03, 0x19
        /*0086*/ 	.short	0x0024


	//----- nvinfo : EIATTR_PARAM_CBANK
	.align		4
        /*0088*/ 	.byte	0x04, 0x0a
        /*008a*/ 	.short	(.L_889 - .L_888)
	.align		4
.L_888:
        /*008c*/ 	.word	index@(.nv.constant0._Z33nppiCopy_8u_C4R_vectorized_kernelPKhiPhiii)
        /*0090*/ 	.short	0x0380
        /*0092*/ 	.short	0x0024


	//----- nvinfo : EIATTR_SW_WAR
	.align		4
.L_889:
        /*0094*/ 	.byte	0x04, 0x36
        /*0096*/ 	.short	(.L_891 - .L_890)
.L_890:
        /*0098*/ 	.word	0x00000008
.L_891:


//--------------------- .nv.callgraph             --------------------------
	.section	.nv.callgraph,"",@"SHT_CUDA_CALLGRAPH"
	.align	4
	.sectionentsize	8
	.align		4
        /*0000*/ 	.word	0x00000000
	.align		4
        /*0004*/ 	.word	0xffffffff
	.align		4
        /*0008*/ 	.word	0x00000000
	.align		4
        /*000c*/ 	.word	0xfffffffe
	.align		4
        /*0010*/ 	.word	0x00000000
	.align		4
        /*0014*/ 	.word	0xfffffffd
	.align		4
        /*0018*/ 	.word	0x00000000
	.align		4
        /*001c*/ 	.word	0xfffffffc


//--------------------- .text._Z21nppiCopy_PxCxR_kernelIfLi4EEvPKPT_iS1_iii --------------------------
	.section	.text._Z21nppiCopy_PxCxR_kernelIfLi4EEvPKPT_iS1_iii,"ax",@progbits
	.align	128
        .global         _Z21nppiCopy_PxCxR_kernelIfLi4EEvPKPT_iS1_iii
        .type           _Z21nppiCopy_PxCxR_kernelIfLi4EEvPKPT_iS1_iii,@function
        .size           _Z21nppiCopy_PxCxR_kernelIfLi4EEvPKPT_iS1_iii,(.L_x_52 - _Z21nppiCopy_PxCxR_kernelIfLi4EEvPKPT_iS1_iii)
        .other          _Z21nppiCopy_PxCxR_kernelIfLi4EEvPKPT_iS1_iii,@"STO_CUDA_ENTRY STV_DEFAULT"
_Z21nppiCopy_PxCxR_kernelIfLi4EEvPKPT_iS1_iii:
.text._Z21nppiCopy_PxCxR_kernelIfLi4EEvPKPT_iS1_iii:
[----:B------:R-:W-:Y:S01]  /*0000*/  LDC R1, c[0x0][0x37c] ;  /* 0x0000df00ff017b82 */ /* 0x000fe20000000800 */
[----:B------:R-:W0:Y:S07]  /*0010*/  S2R R5, SR_TID.Y ;  /* 0x0000000000057919 */ /* 0x000e2e0000002200 */
[----:B------:R-:W1:Y:S01]  /*0020*/  LDC R0, c[0x0][0x360] ;  /* 0x0000d800ff007b82 */ /* 0x000e620000000800 */
[----:B------:R-:W2:Y:S01]  /*0030*/  LDCU UR6, c[0x0][0x3a0] ;  /* 0x00007400ff0677ac */ /* 0x000ea20008000800 */
[----:B------:R-:W1:Y:S01]  /*0040*/  S2R R3, SR_TID.X ;  /* 0x0000000000037919 */ /* 0x000e620000002100 */
[----:B------:R-:W3:Y:S05]  /*0050*/  LDCU UR7, c[0x0][0x39c] ;  /* 0x00007380ff0777ac */ /* 0x000eea0008000800 */
[----:B------:R-:W0:Y:S08]  /*0060*/  S2UR UR5, SR_CTAID.Y ;  /* 0x00000000000579c3 */ /* 0x000e300000002600 */
[----:B------:R-:W0:Y:S08]  /*0070*/  LDC R10, c[0x0][0x364] ;  /* 0x0000d900ff0a7b82 */ /* 0x000e300000000800 */
[----:B------:R-:W1:Y:S01]  /*0080*/  S2UR UR4, SR_CTAID.X ;  /* 0x00000000000479c3 */ /* 0x000e620000002500 */
[----:B0-----:R-:W-:-:S05]  /*0090*/  IMAD R10, R10, UR5, R5 ;  /* 0x000000050a0a7c24 */ /* 0x001fca000f8e0205 */
[----:B--2---:R-:W-:Y:S01]  /*00a0*/  ISETP.GE.AND P0, PT, R10, UR6, PT ;  /* 0x000000060a007c0c */ /* 0x004fe2000bf06270 */
[----:B-1----:R-:W-:-:S05]  /*00b0*/  IMAD R0, R0, UR4, R3 ;  /* 0x0000000400007c24 */ /* 0x002fca000f8e0203 */
[----:B---3--:R-:W-:-:S13]  /*00c0*/  ISETP.GE.OR P0, PT, R0, UR7, P0 ;  /* 0x0000000700007c0c */ /* 0x008fda0008706670 */
[----:B------:R-:W-:Y:S05]  /*00d0*/  @P0 EXIT ;  /* 0x000000000000094d */ /* 0x000fea0003800000 */
[----:B------:R-:W0:Y:S01]  /*00e0*/  LDC.64 R2, c[0x0][0x380] ;  /* 0x0000e000ff027b82 */ /* 0x000e220000000a00 */
[----:B------:R-:W0:Y:S01]  /*00f0*/  LDCU.64 UR4, c[0x0][0x358] ;  /* 0x00006b00ff0477ac */ /* 0x000e220008000a00 */
[----:B------:R-:W1:Y:S01]  /*0100*/  LDCU UR6, c[0x0][0x388] ;  /* 0x00007100ff0677ac */ /* 0x000e620008000800 */
[----:B------:R-:W2:Y:S01]  /*0110*/  LDCU.64 UR8, c[0x0][0x390] ;  /* 0x00007200ff0877ac */ /* 0x000ea20008000a00 */
[----:B0-----:R-:W3:Y:S01]  /*0120*/  LDG.E.64 R6, desc[UR4][R2.64] ;  /* 0x0000000402067981 */ /* 0x001ee2000c1e1b00 */
[----:B-1----:R-:W-:Y:S01]  /*0130*/  IMAD R5, R10, UR6, RZ ;  /* 0x000000060a057c24 */ /* 0x002fe2000f8e02ff */
[----:B------:R-:W0:Y:S04]  /*0140*/  LDCU UR6, c[0x0][0x398] ;  /* 0x00007300ff0677ac */ /* 0x000e280008000800 */
[----:B------:R-:W-:-:S02]  /*0150*/  SHF.R.S32.HI R4, RZ, 0x1f, R5 ;  /* 0x0000001fff047819 */ /* 0x000fc40000011405 */
[----:B---3--:R-:W-:-:S04]  /*0160*/  IADD3 R8, P0, PT, R5, R6, RZ ;  /* 0x0000000605087210 */ /* 0x008fc80007f1e0ff */
[----:B------:R-:W-:-:S03]  /*0170*/  IADD3.X R9, PT, PT, R7, R4, RZ, P0, !PT ;  /* 0x0000000407097210 */ /* 0x000fc600007fe4ff */
[----:B------:R-:W-:-:S05]  /*0180*/  IMAD.WIDE R8, R0, 0x4, R8 ;  /* 0x0000000400087825 */ /* 0x000fca00078e0208 */
[----:B------:R-:W3:Y:S01]  /*0190*/  LDG.E R13, desc[UR4][R8.64] ;  /* 0x00000004080d7981 */ /* 0x000ee2000c1e1900 */
[----:B0-----:R-:W-:Y:S01]  /*01a0*/  IMAD R10, R10, UR6, RZ ;  /* 0x000000060a0a7c24 */ /* 0x001fe2000f8e02ff */
[----:B------:R-:W-:-:S04]  /*01b0*/  SHF.L.U32 R11, R0, 0x2, RZ ;  /* 0x00000002000b7819 */ /* 0x000fc800000006ff */
[----:B--2---:R-:W-:-:S04]  /*01c0*/  IADD3 R6, P0, PT, R10, UR8, RZ ;  /* 0x000000080a067c10 */ /* 0x004fc8000ff1e0ff */
[----:B------:R-:W-:-:S03]  /*01d0*/  LEA.HI.X.SX32 R7, R10, UR9, 0x1, P0 ;  /* 0x000000090a077c11 */ /* 0x000fc600080f0eff */
[----:B------:R-:W-:-:S05]  /*01e0*/  IMAD.WIDE R6, R11, 0x4, R6 ;  /* 0x000000040b067825 */ /* 0x000fca00078e0206 */
[----:B---3--:R0:W-:Y:S04]  /*01f0*/  STG.E desc[UR4][R6.64], R13 ;  /* 0x0000000d06007986 */ /* 0x0081e8000c101904 */
[----:B------:R-:W2:Y:S02]  /*0200*/  LDG.E.64 R10, desc[UR4][R2.64+0x8] ;  /* 0x00000804020a7981 */ /* 0x000ea4000c1e1b00 */
[----:B--2---:R-:W-:-:S05]  /*0210*/  IADD3 R10, P0, PT, R5, R10, RZ ;  /* 0x0000000a050a7210 */ /* 0x004fca0007f1e0ff */
[----:B------:R-:W-:Y:S02]  /*0220*/  IMAD.X R11, R11, 0x1, R4, P0 ;  /* 0x000000010b0b7824 */ /* 0x000fe400000e0604 */
[----:B------:R-:W-:-:S06]  /*0230*/  IMAD.WIDE R8, R0, 0x4, R10 ;  /* 0x0000000400087825 */ /* 0x000fcc00078e020a */
[----:B------:R-:W2:Y:S04]  /*0240*/  LDG.E R9, desc[UR4][R8.64] ;  /* 0x0000000408097981 */ /* 0x000ea8000c1e1900 */
[----:B--2---:R-:W-:Y:S04]  /*0250*/  STG.E desc[UR4][R6.64+0x4], R9 ;  /* 0x0000040906007986 */ /* 0x004fe8000c101904 */
[----:B------:R-:W2:Y:S02]  /*0260*/  LDG.E.64 R10, desc[UR4][R2.64+0x10] ;  /* 0x00001004020a7981 */ /* 0x000ea4000c1e1b00 */
[----:B--2---:R-:W-:-:S04]  /*0270*/  IADD3 R10, P0, PT, R5, R10, RZ ;  /* 0x0000000a050a7210 */ /* 0x004fc80007f1e0ff */
[----:B------:R-:W-:-:S03]  /*0280*/  IADD3.X R11, PT, PT, R11, R4, RZ, P0, !PT ;  /* 0x000000040b0b7210 */ /* 0x000fc600007fe4ff */
[----:B------:R-:W-:-:S06]  /*0290*/  IMAD.WIDE R10, R0, 0x4, R10 ;  /* 0x00000004000a7825 */ /* 0x000fcc00078e020a */
[----:B------:R-:W2:Y:S04]  /*02a0*/  LDG.E R11, desc[UR4][R10.64] ;  /* 0x000000040a0b7981 */ /* 0x000ea8000c1e1900 */
[----:B--2---:R-:W-:Y:S04]  /*02b0*/  STG.E desc[UR4][R6.64+0x8], R11 ;  /* 0x0000080b06007986 */ /* 0x004fe8000c101904 */
[----:B0-----:R-:W2:Y:S02]  /*02c0*/  LDG.E.64 R12, desc[UR4][R2.64+0x18] ;  /* 0x00001804020c7981 */ /* 0x001ea4000c1e1b00 */
[----:B--2---:R-:W-:-:S05]  /*02d0*/  IADD3 R12, P0, PT, R5, R12, RZ ;  /* 0x0000000c050c7210 */ /* 0x004fca0007f1e0ff */
[----:B------:R-:W-:Y:S02]  /*02e0*/  IMAD.X R13, R13, 0x1, R4, P0 ;  /* 0x000000010d0d7824 */ /* 0x000fe400000e0604 */
[----:B------:R-:W-:-:S06]  /*02f0*/  IMAD.WIDE R4, R0, 0x4, R12 ;  /* 0x0000000400047825 */ /* 0x000fcc00078e020c */
[----:B------:R-:W2:Y:S04]  /*0300*/  LDG.E R5, desc[UR4][R4.64] ;  /* 0x0000000404057981 */ /* 0x000ea8000c1e1900 */
[----:B--2---:R-:W-:Y:S01]  /*0310*/  STG.E desc[UR4][R6.64+0xc], R5 ;  /* 0x00000c0506007986 */ /* 0x004fe2000c101904 */
[----:B------:R-:W-:Y:S05]  /*0320*/  EXIT ;  /* 0x000000000000794d */ /* 0x000fea0003800000 */
.L_x_0:
[----:B------:R-:W-:-:S00]  /*0330*/  BRA `(.L_x_0) ;  /* 0xfffffffc00fc7947 */ /* 0x000fc0000383ffff */
[----:B------:R-:W-:-:S00]  /*0340*/  NOP ;  /* 0x0000000000007918 */ /* 0x000fc00000000000 */
        /* <DEDUP_REMOVED lines=11> */
.L_x_52:


//--------------------- .text._Z21nppiCopy_PxCxR_kernelItLi4EEvPKPT_iS1_iii --------------------------
	.section	.text._Z21nppiCopy_PxCxR_kernelItLi4EEvPKPT_iS1_iii,"ax",@progbits
	.align	128
        .global         _Z21nppiCopy_PxCxR_kernelItLi4EEvPKPT_iS1_iii
        .type           _Z21nppiCopy_PxCxR_kernelItLi4EEvPKPT_iS1_iii,@function
        .size           _Z21nppiCopy_PxCxR_kernelItLi4EEvPKPT_iS1_iii,(.L_x_53 - _Z21nppiCopy_PxCxR_kernelItLi4EEvPKPT_iS1_iii)
        .other          _Z21nppiCopy_PxCxR_kernelItLi4EEvPKPT_iS1_iii,@"STO_CUDA_ENTRY STV_DEFAULT"
_Z21nppiCopy_PxCxR_kernelItLi4EEvPKPT_iS1_iii:
.text._Z21nppiCopy_PxCxR_kernelItLi4EEvPKPT_iS1_iii:
        /* <DEDUP_REMOVED lines=25> */
[----:B------:R-:W3:Y:S01]  /*0190*/  LDG.E.U16 R13, desc[UR4][R8.64] ;  /* 0x00000004080d7981 */ /* 0x000ee2000c1e1500 */
[----:B0-----:R-:W-:Y:S01]  /*01a0*/  IMAD R10, R10, UR6, RZ ;  /* 0x000000060a0a7c24 */ /* 0x001fe2000f8e02ff */
[----:B------:R-:W-:-:S04]  /*01b0*/  SHF.L.U32 R11, R0, 0x2, RZ ;  /* 0x00000002000b7819 */ /* 0x000fc800000006ff */
[----:B--2---:R-:W-:-:S04]  /*01c0*/  IADD3 R6, P0, PT, R10, UR8, RZ ;  /* 0x000000080a067c10 */ /* 0x004fc8000ff1e0ff */
[----:B------:R-:W-:-:S03]  /*01d0*/  LEA.HI.X.SX32 R7, R10, UR9, 0x1, P0 ;  /* 0x000000090a077c11 */ /* 0x000fc600080f0eff */
[----:B------:R-:W-:-:S05]  /*01e0*/  IMAD.WIDE R6, R11, 0x2, R6 ;  /* 0x000000020b067825 */ /* 0x000fca00078e0206 */
[----:B---3--:R0:W-:Y:S04]  /*01f0*/  STG.E.U16 desc[UR4][R6.64], R13 ;  /* 0x0000000d06007986 */ /* 0x0081e8000c101504 */
[----:B------:R-:W2:Y:S02]  /*0200*/  LDG.E.64 R10, desc[UR4][R2.64+0x8] ;  /* 0x00000804020a7981 */ /* 0x000ea4000c1e1b00 */
[----:B--2---:R-:W-:-:S05]  /*0210*/  IADD3 R10, P0, PT, R5, R10, RZ ;  /* 0x0000000a050a7210 */ /* 0x004fca0007f1e0ff */
[----:B------:R-:W-:Y:S02]  /*0220*/  IMAD.X R11, R11, 0x1, R4, P0 ;  /* 0x000000010b0b7824 */ /* 0x000fe400000e0604 */
[----:B------:R-:W-:-:S06]  /*0230*/  IMAD.WIDE R8, R0, 0x2, R10 ;  /* 0x0000000200087825 */ /* 0x000fcc00078e020a */
[----:B------:R-:W2:Y:S04]  /*0240*/  LDG.E.U16 R9, desc[UR4][R8.64] ;  /* 0x0000000408097981 */ /* 0x000ea8000c1e1500 */
[----:B--2---:R-:W-:Y:S04]  /*0250*/  STG.E.U16 desc[UR4][R6.64+0x2], R9 ;  /* 0x0000020906007986 */ /* 0x004fe8000c101504 */
[----:B------:R-:W2:Y:S02]  /*0260*/  LDG.E.64 R10, desc[UR4][R2.64+0x10] ;  /* 0x00001004020a7981 */ /* 0x000ea4000c1e1b00 */
[----:B--2---:R-:W-:-:S04]  /*0270*/  IADD3 R10, P0, PT, R5, R10, RZ ;  /* 0x0000000a050a7210 */ /* 0x004fc80007f1e0ff */
[----:B------:R-:W-:-:S03]  /*0280*/  IADD3.X R11, PT, PT, R11, R4, RZ, P0, !PT ;  /* 0x000000040b0b7210 */ /* 0x000fc600007fe4ff */
[----:B------:R-:W-:-:S06]  /*0290*/  IMAD.WIDE R10, R0, 0x2, R10 ;  /* 0x00000002000a7825 */ /* 0x000fcc00078e020a */
[----:B------:R-:W2:Y:S04]  /*02a0*/  LDG.E.U16 R11, desc[UR4][R10.64] ;  /* 0x000000040a0b7981 */ /* 0x000ea8000c1e1500 */
[----:B--2---:R-:W-:Y:S04]  /*02b0*/  STG.E.U16 desc[UR4][R6.64+0x4], R11 ;  /* 0x0000040b06007986 */ /* 0x004fe8000c101504 */
[----:B0-----:R-:W2:Y:S02]  /*02c0*/  LDG.E.64 R12, desc[UR4][R2.64+0x18] ;  /* 0x00001804020c7981 */ /* 0x001ea4000c1e1b00 */
[----:B--2---:R-:W-:-:S05]  /*02d0*/  IADD3 R12, P0, PT, R5, R12, RZ ;  /* 0x0000000c050c7210 */ /* 0x004fca0007f1e0ff */
[----:B------:R-:W-:Y:S02]  /*02e0*/  IMAD.X R13, R13, 0x1, R4, P0 ;  /* 0x000000010d0d7824 */ /* 0x000fe400000e0604 */
[----:B------:R-:W-:-:S06]  /*02f0*/  IMAD.WIDE R4, R0, 0x2, R12 ;  /* 0x0000000200047825 */ /* 0x000fcc00078e020c */
[----:B------:R-:W2:Y:S04]  /*0300*/  LDG.E.U16 R5, desc[UR4][R4.64] ;  /* 0x0000000404057981 */ /* 0x000ea8000c1e1500 */
[----:B--2---:R-:W-:Y:S01]  /*0310*/  STG.E.U16 desc[UR4][R6.64+0x6], R5 ;  /* 0x0000060506007986 */ /* 0x004fe2000c101504 */
[----:B------:R-:W-:Y:S05]  /*0320*/  EXIT ;  /* 0x000000000000794d */ /* 0x000fea0003800000 */
.L_x_1:
        /* <DEDUP_REMOVED lines=13> */
.L_x_53:


//--------------------- .text._Z21nppiCopy_PxCxR_kernelIhLi4EEvPKPT_iS1_iii --------------------------
	.section	.text._Z21nppiCopy_PxCxR_kernelIhLi4EEvPKPT_iS1_iii,"ax",@progbits
	.align	128
        .global         _Z21nppiCopy_PxCxR_kernelIhLi4EEvPKPT_iS1_iii
        .type           _Z21nppiCopy_PxCxR_kernelIhLi4EEvPKPT_iS1_iii,@function
        .size           _Z21nppiCopy_PxCxR_kernelIhLi4EEvPKPT_iS1_iii,(.L_x_54 - _Z21nppiCopy_PxCxR_kernelIhLi4EEvPKPT_iS1_iii)
        .other          _Z21nppiCopy_PxCxR_kernelIhLi4EEvPKPT_iS1_iii,@"STO_CUDA_ENTRY STV_DEFAULT"
_Z21nppiCopy_PxCxR_kernelIhLi4EEvPKPT_iS1_iii:
.text._Z21nppiCopy_PxCxR_kernelIhLi4EEvPKPT_iS1_iii:
        /* <DEDUP_REMOVED lines=17> */
[----:B------:R-:W-:Y:S01]  /*0110*/  SHF.R.S32.HI R9, RZ, 0x1f, R7 ;  /* 0x0000001fff097819 */ /* 0x000fe20000011407 */
[----:B------:R-:W2:Y:S01]  /*0120*/  LDCU.64 UR8, c[0x0][0x390] ;  /* 0x00007200ff0877ac */ /* 0x000ea20008000a00 */
[----:B0-----:R-:W3:Y:S01]  /*0130*/  LDG.E.64 R4, desc[UR4][R2.64] ;  /* 0x0000000402047981 */ /* 0x001ee2000c1e1b00 */
[----:B-1----:R-:W-:Y:S01]  /*0140*/  IMAD R0, R8, UR6, RZ ;  /* 0x0000000608007c24 */ /* 0x002fe2000f8e02ff */
[----:B------:R-:W0:Y:S04]  /*0150*/  LDCU UR6, c[0x0][0x398] ;  /* 0x00007300ff0677ac */ /* 0x000e280008000800 */
[----:B------:R-:W-:-:S04]  /*0160*/  IADD3 R6, P0, PT, R7, R0, RZ ;  /* 0x0000000007067210 */ /* 0x000fc80007f1e0ff */
[----:B------:R-:W-:Y:S02]  /*0170*/  LEA.HI.X.SX32 R0, R0, R9, 0x1, P0 ;  /* 0x0000000900007211 */ /* 0x000fe400000f0eff */
[----:B---3--:R-:W-:-:S05]  /*0180*/  IADD3 R10, P0, PT, R4, R6, RZ ;  /* 0x00000006040a7210 */ /* 0x008fca0007f1e0ff */
[----:B------:R-:W-:-:S05]  /*0190*/  IMAD.X R11, R5, 0x1, R0, P0 ;  /* 0x00000001050b7824 */ /* 0x000fca00000e0600 */
[----:B------:R-:W3:Y:S01]  /*01a0*/  LDG.E.U8 R15, desc[UR4][R10.64] ;  /* 0x000000040a0f7981 */ /* 0x000ee2000c1e1100 */
[----:B------:R-:W-:Y:S02]  /*01b0*/  IMAD.SHL.U32 R5, R7, 0x4, RZ ;  /* 0x0000000407057824 */ /* 0x000fe400078e00ff */
[----:B0-----:R-:W-:-:S03]  /*01c0*/  IMAD R8, R8, UR6, RZ ;  /* 0x0000000608087c24 */ /* 0x001fc6000f8e02ff */
[----:B------:R-:W-:Y:S02]  /*01d0*/  SHF.R.S32.HI R7, RZ, 0x1f, R5 ;  /* 0x0000001fff077819 */ /* 0x000fe40000011405 */
[--C-:B--2---:R-:W-:Y:S02]  /*01e0*/  IADD3 R4, P0, P1, R5, UR8, R8.reuse ;  /* 0x0000000805047c10 */ /* 0x104fe4000f91e008 */
[----:B------:R-:W-:-:S04]  /*01f0*/  SHF.R.S32.HI R8, RZ, 0x1f, R8 ;  /* 0x0000001fff087819 */ /* 0x000fc80000011408 */
[----:B------:R-:W-:-:S05]  /*0200*/  IADD3.X R5, PT, PT, R7, UR9, R8, P0, P1 ;  /* 0x0000000907057c10 */ /* 0x000fca00087e2408 */
[----:B---3--:R-:W-:Y:S04]  /*0210*/  STG.E.U8 desc[UR4][R4.64], R15 ;  /* 0x0000000f04007986 */ /* 0x008fe8000c101104 */
[----:B------:R-:W2:Y:S02]  /*0220*/  LDG.E.64 R8, desc[UR4][R2.64+0x8] ;  /* 0x0000080402087981 */ /* 0x000ea4000c1e1b00 */
[----:B--2---:R-:W-:-:S05]  /*0230*/  IADD3 R10, P0, PT, R8, R6, RZ ;  /* 0x00000006080a7210 */ /* 0x004fca0007f1e0ff */
[----:B------:R-:W-:-:S06]  /*0240*/  IMAD.X R11, R9, 0x1, R0, P0 ;  /* 0x00000001090b7824 */ /* 0x000fcc00000e0600 */
[----:B------:R-:W2:Y:S04]  /*0250*/  LDG.E.U8 R11, desc[UR4][R10.64] ;  /* 0x000000040a0b7981 */ /* 0x000ea8000c1e1100 */
[----:B--2---:R-:W-:Y:S04]  /*0260*/  STG.E.U8 desc[UR4][R4.64+0x1], R11 ;  /* 0x0000010b04007986 */ /* 0x004fe8000c101104 */
        /* <DEDUP_REMOVED lines=9> */
[----:B--2---:R-:W-:Y:S01]  /*0300*/  STG.E.U8 desc[UR4][R4.64+0x3], R7 ;  /* 0x0000030704007986 */ /* 0x004fe2000c101104 */
[----:B------:R-:W-:Y:S05]  /*0310*/  EXIT ;  /* 0x000000000000794d */ /* 0x000fea0003800000 */
.L_x_2:
        /* <DEDUP_REMOVED lines=14> */
.L_x_54:


//--------------------- .text._Z31nppiCopy_PxCxR_kernel_optimizedIfLi3EEvPKT_S2_S2_iPS0_iii --------------------------
	.section	.text._Z31nppiCopy_PxCxR_kernel_optimizedIfLi3EEvPKT_S2_S2_iPS0_iii,"ax",@progbits
	.align	128
        .global         _Z31nppiCopy_PxCxR_kernel_optimizedIfLi3EEvPKT_S2_S2_iPS0_iii
        .type           _Z31nppiCopy_PxCxR_kernel_optimizedIfLi3EEvPKT_S2_S2_iPS0_iii,@function
        .size           _Z31nppiCopy_PxCxR_kernel_optimizedIfLi3EEvPKT_S2_S2_iPS0_iii,(.L_x_55 - _Z31nppiCopy_PxCxR_kernel_optimizedIfLi3EEvPKT_S2_S2_iPS0_iii)
        .other          _Z31nppiCopy_PxCxR_kernel_optimizedIfLi3EEvPKT_S2_S2_iPS0_iii,@"STO_CUDA_ENTRY STV_DEFAULT"
_Z31nppiCopy_PxCxR_kernel_optimizedIfLi3EEvPKT_S2_S2_iPS0_iii:
.text._Z31nppiCopy_PxCxR_kernel_optimizedIfLi3EEvPKT_S2_S2_iPS0_iii:
[----:B------:R-:W-:Y:S01]  /*0000*/  LDC R1, c[0x0][0x37c] ;  /* 0x0000df00ff017b82 */ /* 0x000fe20000000800 */
[----:B------:R-:W0:Y:S07]  /*0010*/  S2R R5, SR_TID.Y ;  /* 0x0000000000057919 */ /* 0x000e2e0000002200 */
[----:B------:R-:W1:Y:S01]  /*0020*/  LDC R0, c[0x0][0x360] ;  /* 0x0000d800ff007b82 */ /* 0x000e620000000800 */
[----:B------:R-:W2:Y:S01]  /*0030*/  LDCU UR6, c[0x0][0x3b0] ;  /* 0x00007600ff0677ac */ /* 0x000ea20008000800 */
[----:B------:R-:W1:Y:S06]  /*0040*/  S2R R3, SR_TID.X ;  /* 0x0000000000037919 */ /* 0x000e6c0000002100 */
[----:B------:R-:W0:Y:S08]  /*0050*/  S2UR UR5, SR_CTAID.Y ;  /* 0x00000000000579c3 */ /* 0x000e300000002600 */
[----:B------:R-:W0:Y:S08]  /*0060*/  LDC R2, c[0x0][0x364] ;  /* 0x0000d900ff027b82 */ /* 0x000e300000000800 */
[----:B------:R-:W1:Y:S01]  /*0070*/  S2UR UR4, SR_CTAID.X ;  /* 0x00000000000479c3 */ /* 0x000e620000002500 */
[----:B0-----:R-:W-:-:S05]  /*0080*/  IMAD R2, R2, UR5, R5 ;  /* 0x0000000502027c24 */ /* 0x001fca000f8e0205 */
[----:B--2---:R-:W-:Y:S01]  /*0090*/  ISETP.GE.AND P0, PT, R2, UR6, PT ;  /* 0x0000000602007c0c */ /* 0x004fe2000bf06270 */
[----:B-1----:R-:W-:-:S12]  /*00a0*/  IMAD R0, R0, UR4, R3 ;  /* 0x0000000400007c24 */ /* 0x002fd8000f8e0203 */
[----:B------:R-:W-:Y:S05]  /*00b0*/  @P0 EXIT ;  /* 0x000000000000094d */ /* 0x000fea0003800000 */
[----:B------:R-:W0:Y:S01]  /*00c0*/  LDCU.128 UR12, c[0x0][0x3a0] ;  /* 0x00007400ff0c77ac */ /* 0x000e220008000c00 */
[----:B------:R-:W-:Y:S01]  /*00d0*/  SHF.L.U32 R7, R0, 0x2, RZ ;  /* 0x0000000200077819 */ /* 0x000fe200000006ff */
[----:B------:R-:W1:Y:S03]  /*00e0*/  LDCU UR4, c[0x0][0x398] ;  /* 0x00007300ff0477ac */ /* 0x000e660008000800 */
[----:B------:R-:W-:Y:S01]  /*00f0*/  IADD3 R4, PT, PT, R7, 0x3, RZ ;  /* 0x0000000307047810 */ /* 0x000fe20007ffe0ff */
[----:B------:R-:W2:Y:S01]  /*0100*/  LDCU.128 UR8, c[0x0][0x380] ;  /* 0x00007000ff0877ac */ /* 0x000ea20008000c00 */
[----:B------:R-:W3:Y:S02]  /*0110*/  LDCU.64 UR6, c[0x0][0x390] ;  /* 0x00007200ff0677ac */ /* 0x000ee40008000a00 */
[----:B0-----:R-:W-:Y:S01]  /*0120*/  ISETP.GE.AND P0, PT, R4, UR15, PT ;  /* 0x0000000f04007c0c */ /* 0x001fe2000bf06270 */
[----:B------:R-:W-:-:S02]  /*0130*/  IMAD R6, R2, UR14, RZ ;  /* 0x0000000e02067c24 */ /* 0x000fc4000f8e02ff */
[----:B-1----:R-:W-:Y:S01]  /*0140*/  IMAD R3, R2, UR4, RZ ;  /* 0x0000000402037c24 */ /* 0x002fe2000f8e02ff */
[----:B------:R-:W0:Y:S02]  /*0150*/  LDCU.64 UR4, c[0x0][0x358] ;  /* 0x00006b00ff0477ac */ /* 0x000e240008000a00 */
[----:B------:R-:W-:Y:S02]  /*0160*/  IADD3 R10, P4, PT, R6, UR12, RZ ;  /* 0x0000000c060a7c10 */ /* 0x000fe4000ff9e0ff */
[C---:B--2---:R-:W-:Y:S02]  /*0170*/  IADD3 R8, P1, PT, R3.reuse, UR8, RZ ;  /* 0x0000000803087c10 */ /* 0x044fe4000ff3e0ff */
[----:B------:R-:W-:Y:S02]  /*0180*/  SHF.R.S32.HI R11, RZ, 0x1f, R3 ;  /* 0x0000001fff0b7819 */ /* 0x000fe40000011403 */
[C---:B------:R-:W-:Y:S02]  /*0190*/  IADD3 R4, P2, PT, R3.reuse, UR10, RZ ;  /* 0x0000000a03047c10 */ /* 0x040fe4000ff5e0ff */
[----:B---3--:R-:W-:-:S02]  /*01a0*/  IADD3 R2, P3, PT, R3, UR6, RZ ;  /* 0x0000000603027c10 */ /* 0x008fc4000ff7e0ff */
[C---:B------:R-:W-:Y:S02]  /*01b0*/  IADD3.X R9, PT, PT, R11.reuse, UR9, RZ, P1, !PT ;  /* 0x000000090b097c10 */ /* 0x040fe40008ffe4ff */
[C---:B------:R-:W-:Y:S02]  /*01c0*/  IADD3.X R5, PT, PT, R11.reuse, UR11, RZ, P2, !PT ;  /* 0x0000000b0b057c10 */ /* 0x040fe400097fe4ff */
[----:B------:R-:W-:Y:S02]  /*01d0*/  IADD3.X R3, PT, PT, R11, UR7, RZ, P3, !PT ;  /* 0x000000070b037c10 */ /* 0x000fe40009ffe4ff */
[----:B------:R-:W-:Y:S01]  /*01e0*/  LEA.HI.X.SX32 R11, R6, UR13, 0x1, P4 ;  /* 0x0000000d060b7c11 */ /* 0x000fe2000a0f0eff */
[----:B0-----:R-:W-:Y:S06]  /*01f0*/  @!P0 BRA `(.L_x_3) ;  /* 0x0000000000588947 */ /* 0x001fec0003800000 */
[----:B------:R-:W-:-:S13]  /*0200*/  ISETP.GE.AND P0, PT, R7, UR15, PT ;  /* 0x0000000f07007c0c */ /* 0x000fda000bf06270 */
[----:B------:R-:W-:Y:S05]  /*0210*/  @P0 EXIT ;  /* 0x000000000000094d */ /* 0x000fea0003800000 */
[----:B------:R-:W-:Y:S02]  /*0220*/  IMAD R21, R0, 0xc, RZ ;  /* 0x0000000c00157824 */ /* 0x000fe400078e02ff */
[----:B------:R-:W-:-:S07]  /*0230*/  IMAD.MOV.U32 R0, RZ, RZ, 0x1 ;  /* 0x00000001ff007424 */ /* 0x000fce00078e00ff */
.L_x_4:
[----:B0-----:R-:W-:-:S06]  /*0240*/  IMAD.WIDE R16, R7, 0x4, R8 ;  /* 0x0000000407107825 */ /* 0x001fcc00078e0208 */
[----:B------:R-:W2:Y:S01]  /*0250*/  LDG.E R17, desc[UR4][R16.64] ;  /* 0x0000000410117981 */ /* 0x000ea2000c1e1900 */
[----:B------:R-:W-:-:S04]  /*0260*/  IMAD.WIDE R18, R21, 0x4, R10 ;  /* 0x0000000415127825 */ /* 0x000fc800078e020a */
[C---:B------:R-:W-:Y:S01]  /*0270*/  IMAD.WIDE R14, R7.reuse, 0x4, R4 ;  /* 0x00000004070e7825 */ /* 0x040fe200078e0204 */
[----:B--2---:R0:W-:Y:S05]  /*0280*/  STG.E desc[UR4][R18.64], R17 ;  /* 0x0000001112007986 */ /* 0x0041ea000c101904 */
[----:B------:R-:W2:Y:S01]  /*0290*/  LDG.E R15, desc[UR4][R14.64] ;  /* 0x000000040e0f7981 */ /* 0x000ea2000c1e1900 */
[----:B------:R-:W-:-:S03]  /*02a0*/  IMAD.WIDE R12, R7, 0x4, R2 ;  /* 0x00000004070c7825 */ /* 0x000fc600078e0202 */
[----:B--2---:R0:W-:Y:S04]  /*02b0*/  STG.E desc[UR4][R18.64+0x4], R15 ;  /* 0x0000040f12007986 */ /* 0x0041e8000c101904 */
[----:B------:R-:W2:Y:S01]  /*02c0*/  LDG.E R13, desc[UR4][R12.64] ;  /* 0x000000040c0d7981 */ /* 0x000ea2000c1e1900 */
[----:B------:R-:W-:Y:S01]  /*02d0*/  VIADD R7, R7, 0x1 ;  /* 0x0000000107077836 */ /* 0x000fe20000000000 */
[C---:B------:R-:W-:Y:S01]  /*02e0*/  IADD3 R6, PT, PT, R0.reuse, -0x1, RZ ;  /* 0xffffffff00067810 */ /* 0x040fe20007ffe0ff */
[----:B------:R-:W-:Y:S01]  /*02f0*/  VIADD R0, R0, 0x1 ;  /* 0x0000000100007836 */ /* 0x000fe20000000000 */
[----:B------:R-:W-:Y:S02]  /*0300*/  IADD3 R21, PT, PT, R21, 0x3, RZ ;  /* 0x0000000315157810 */ /* 0x000fe40007ffe0ff */
[----:B------:R-:W-:-:S02]  /*0310*/  ISETP.GE.U32.AND P0, PT, R6, 0x3, PT ;  /* 0x000000030600780c */ /* 0x000fc40003f06070 */
[----:B------:R-:W-:Y:S01]  /*0320*/  ISETP.LT.AND P1, PT, R7, UR15, PT ;  /* 0x0000000f07007c0c */ /* 0x000fe2000bf21270 */
[----:B--2---:R0:W-:-:S12]  /*0330*/  STG.E desc[UR4][R18.64+0x8], R13 ;  /* 0x0000080d12007986 */ /* 0x0041d8000c101904 */
[----:B------:R-:W-:Y:S05]  /*0340*/  @!P0 BRA P1, `(.L_x_4) ;  /* 0xfffffffc00bc8947 */ /* 0x000fea000083ffff */
[----:B------:R-:W-:Y:S05]  /*0350*/  EXIT ;  /* 0x000000000000794d */ /* 0x000fea0003800000 */
.L_x_3:
[----:B------:R-:W-:-:S05]  /*0360*/  IMAD.WIDE R8, R7, 0x4, R8 ;  /* 0x0000000407087825 */ /* 0x000fca00078e0208 */
[----:B------:R-:W2:Y:S01]  /*0370*/  LDG.E R13, desc[UR4][R8.64] ;  /* 0x00000004080d7981 */ /* 0x000ea2000c1e1900 */
[----:B------:R-:W-:Y:S02]  /*0380*/  IMAD R15, R0, 0xc, RZ ;  /* 0x0000000c000f7824 */ /* 0x000fe400078e02ff */
[----:B------:R-:W-:-:S04]  /*0390*/  IMAD.WIDE R4, R7, 0x4, R4 ;  /* 0x0000000407047825 */ /* 0x000fc800078e0204 */
[----:B------:R-:W-:-:S05]  /*03a0*/  IMAD.WIDE R10, R15, 0x4, R10 ;  /* 0x000000040f0a7825 */ /* 0x000fca00078e020a */
[----:B--2---:R0:W-:Y:S04]  /*03b0*/  STG.E desc[UR4][R10.64], R13 ;  /* 0x0000000d0a007986 */ /* 0x0041e8000c101904 */
[----:B------:R-:W2:Y:S01]  /*03c0*/  LDG.E R15, desc[UR4][R4.64] ;  /* 0x00000004040f7981 */ /* 0x000ea2000c1e1900 */
[----:B------:R-:W-:-:S03]  /*03d0*/  IMAD.WIDE R2, R7, 0x4, R2 ;  /* 0x0000000407027825 */ /* 0x000fc600078e0202 */
[----:B--2---:R1:W-:Y:S04]  /*03e0*/  STG.E desc[UR4][R10.64+0x4], R15 ;  /* 0x0000040f0a007986 */ /* 0x0043e8000c101904 */
[----:B------:R-:W2:Y:S04]  /*03f0*/  LDG.E R7, desc[UR4][R2.64] ;  /* 0x0000000402077981 */ /* 0x000ea8000c1e1900 */
[----:B--2---:R2:W-:Y:S04]  /*0400*/  STG.E desc[UR4][R10.64+0x8], R7 ;  /* 0x000008070a007986 */ /* 0x0045e8000c101904 */
[----:B------:R-:W3:Y:S04]  /*0410*/  LDG.E R17, desc[UR4][R8.64+0x4] ;  /* 0x0000040408117981 */ /* 0x000ee8000c1e1900 */
[----:B---3--:R3:W-:Y:S04]  /*0420*/  STG.E desc[UR4][R10.64+0xc], R17 ;  /* 0x00000c110a007986 */ /* 0x0087e8000c101904 */
[----:B------:R-:W4:Y:S04]  /*0430*/  LDG.E R19, desc[UR4][R4.64+0x4] ;  /* 0x0000040404137981 */ /* 0x000f28000c1e1900 */
[----:B----4-:R4:W-:Y:S04]  /*0440*/  STG.E desc[UR4][R10.64+0x10], R19 ;  /* 0x000010130a007986 */ /* 0x0109e8000c101904 */
[----:B------:R-:W5:Y:S04]  /*0450*/  LDG.E R21, desc[UR4][R2.64+0x4] ;  /* 0x0000040402157981 */ /* 0x000f68000c1e1900 */
[----:B-----5:R5:W-:Y:S04]  /*0460*/  STG.E desc[UR4][R10.64+0x14], R21 ;  /* 0x000014150a007986 */ /* 0x020be8000c101904 */
[----:B0-----:R-:W2:Y:S04]  /*0470*/  LDG.E R13, desc[UR4][R8.64+0x8] ;  /* 0x00000804080d7981 */ /* 0x001ea8000c1e1900 */
[----:B--2---:R-:W-:Y:S04]  /*0480*/  STG.E desc[UR4][R10.64+0x18], R13 ;  /* 0x0000180d0a007986 */ /* 0x004fe8000c101904 */
[----:B-1----:R-:W2:Y:S04]  /*0490*/  LDG.E R15, desc[UR4][R4.64+0x8] ;  /* 0x00000804040f7981 */ /* 0x002ea8000c1e1900 */
[----:B--2---:R-:W-:Y:S04]  /*04a0*/  STG.E desc[UR4][R10.64+0x1c], R15 ;  /* 0x00001c0f0a007986 */ /* 0x004fe8000c101904 */
[----:B------:R-:W2:Y:S04]  /*04b0*/  LDG.E R7, desc[UR4][R2.64+0x8] ;  /* 0x0000080402077981 */ /* 0x000ea8000c1e1900 */
[----:B--2---:R-:W-:Y:S04]  /*04c0*/  STG.E desc[UR4][R10.64+0x20], R7 ;  /* 0x000020070a007986 */ /* 0x004fe8000c101904 */
[----:B---3--:R-:W2:Y:S04]  /*04d0*/  LDG.E R17, desc[UR4][R8.64+0xc] ;  /* 0x00000c0408117981 */ /* 0x008ea8000c1e1900 */
[----:B--2---:R-:W-:Y:S04]  /*04e0*/  STG.E desc[UR4][R10.64+0x24], R17 ;  /* 0x000024110a007986 */ /* 0x004fe8000c101904 */
[----:B----4-:R-:W2:Y:S04]  /*04f0*/  LDG.E R19, desc[UR4][R4.64+0xc] ;  /* 0x00000c0404137981 */ /* 0x010ea8000c1e1900 */
[----:B--2---:R-:W-:Y:S04]  /*0500*/  STG.E desc[UR4][R10.64+0x28], R19 ;  /* 0x000028130a007986 */ /* 0x004fe8000c101904 */
[----:B-----5:R-:W2:Y:S04]  /*0510*/  LDG.E R21, desc[UR4][R2.64+0xc] ;  /* 0x00000c0402157981 */ /* 0x020ea8000c1e1900 */
[----:B--2---:R-:W-:Y:S01]  /*0520*/  STG.E desc[UR4][R10.64+0x2c], R21 ;  /* 0x00002c150a007986 */ /* 0x004fe2000c101904 */
[----:B------:R-:W-:Y:S05]  /*0530*/  EXIT ;  /* 0x000000000000794d */ /* 0x000fea0003800000 */
.L_x_5:
        /* <DEDUP_REMOVED lines=12> */
.L_x_55:


//--------------------- .text._Z31nppiCopy_PxCxR_kernel_optimizedIiLi3EEvPKT_S2_S2_iPS0_iii --------------------------
	.section	.text._Z31nppiCopy_PxCxR_kernel_optimizedIiLi3EEvPKT_S2_S2_iPS0_iii,"ax",@progbits
	.align	128
        .global         _Z31nppiCopy_PxCxR_kernel_optimizedIiLi3EEvPKT_S2_S2_iPS0_iii
        .type           _Z31nppiCopy_PxCxR_kernel_optimizedIiLi3EEvPKT_S2_S2_iPS0_iii,@function
        .size           _Z31nppiCopy_PxCxR_kernel_optimizedIiLi3EEvPKT_S2_S2_iPS0_iii,(.L_x_56 - _Z31nppiCopy_PxCxR_kernel_optimizedIiLi3EEvPKT_S2_S2_iPS0_iii)
        .other          _Z31nppiCopy_PxCxR_kernel_optimizedIiLi3EEvPKT_S2_S2_iPS0_iii,@"STO_CUDA_ENTRY STV_DEFAULT"
_Z31nppiCopy_PxCxR_kernel_optimizedIiLi3EEvPKT_S2_S2_iPS0_iii:
.text._Z31nppiCopy_PxCxR_kernel_optimizedIiLi3EEvPKT_S2_S2_iPS0_iii:
        /* <DEDUP_REMOVED lines=36> */
.L_x_7:
        /* <DEDUP_REMOVED lines=18> */
.L_x_6:
        /* <DEDUP_REMOVED lines=30> */
.L_x_8:
        /* <DEDUP_REMOVED lines=12> */
.L_x_56:


//--------------------- .text._Z31nppiCopy_PxCxR_kernel_optimizedIsLi3EEvPKT_S2_S2_iPS0_iii --------------------------
	.section	.text._Z31nppiCopy_PxCxR_kernel_optimizedIsLi3EEvPKT_S2_S2_iPS0_iii,"ax",@progbits
	.align	128
        .global         _Z31nppiCopy_PxCxR_kernel_optimizedIsLi3EEvPKT_S2_S2_iPS0_iii
        .type           _Z31nppiCopy_PxCxR_kernel_optimizedIsLi3EEvPKT_S2_S2_iPS0_iii,@function
        .size           _Z31nppiCopy_PxCxR_kernel_optimizedIsLi3EEvPKT_S2_S2_iPS0_iii,(.L_x_57 - _Z31nppiCopy_PxCxR_kernel_optimizedIsLi3EEvPKT_S2_S2_iPS0_iii)
        .other          _Z31nppiCopy_PxCxR_kernel_optimizedIsLi3EEvPKT_S2_S2_iPS0_iii,@"STO_CUDA_ENTRY STV_DEFAULT"
_Z31nppiCopy_PxCxR_kernel_optimizedIsLi3EEvPKT_S2_S2_iPS0_iii:
.text._Z31nppiCopy_PxCxR_kernel_optimizedIsLi3EEvPKT_S2_S2_iPS0_iii:
        /* <DEDUP_REMOVED lines=36> */
.L_x_10:
[----:B0-----:R-:W-:-:S06]  /*0240*/  IMAD.WIDE R16, R7, 0x2, R8 ;  /* 0x0000000207107825 */ /* 0x001fcc00078e0208 */
[----:B------:R-:W2:Y:S01]  /*0250*/  LDG.E.U16 R17, desc[UR4][R16.64] ;  /* 0x0000000410117981 */ /* 0x000ea2000c1e1500 */
[----:B------:R-:W-:-:S04]  /*0260*/  IMAD.WIDE R18, R21, 0x2, R10 ;  /* 0x0000000215127825 */ /* 0x000fc800078e020a */
[C---:B------:R-:W-:Y:S01]  /*0270*/  IMAD.WIDE R14, R7.reuse, 0x2, R4 ;  /* 0x00000002070e7825 */ /* 0x040fe200078e0204 */
[----:B--2---:R0:W-:Y:S05]  /*0280*/  STG.E.U16 desc[UR4][R18.64], R17 ;  /* 0x0000001112007986 */ /* 0x0041ea000c101504 */
[----:B------:R-:W2:Y:S01]  /*0290*/  LDG.E.U16 R15, desc[UR4][R14.64] ;  /* 0x000000040e0f7981 */ /* 0x000ea2000c1e1500 */
[----:B------:R-:W-:-:S03]  /*02a0*/  IMAD.WIDE R12, R7, 0x2, R2 ;  /* 0x00000002070c7825 */ /* 0x000fc600078e0202 */
[----:B--2---:R0:W-:Y:S04]  /*02b0*/  STG.E.U16 desc[UR4][R18.64+0x2], R15 ;  /* 0x0000020f12007986 */ /* 0x0041e8000c101504 */
[----:B------:R-:W2:Y:S01]  /*02c0*/  LDG.E.U16 R13, desc[UR4][R12.64] ;  /* 0x000000040c0d7981 */ /* 0x000ea2000c1e1500 */
[----:B------:R-:W-:Y:S01]  /*02d0*/  VIADD R7, R7, 0x1 ;  /* 0x0000000107077836 */ /* 0x000fe20000000000 */
[C---:B------:R-:W-:Y:S01]  /*02e0*/  IADD3 R6, PT, PT, R0.reuse, -0x1, RZ ;  /* 0xffffffff00067810 */ /* 0x040fe20007ffe0ff */
[----:B------:R-:W-:Y:S01]  /*02f0*/  VIADD R0, R0, 0x1 ;  /* 0x0000000100007836 */ /* 0x000fe20000000000 */
[----:B------:R-:W-:Y:S02]  /*0300*/  IADD3 R21, PT, PT, R21, 0x3, RZ ;  /* 0x0000000315157810 */ /* 0x000fe40007ffe0ff */
[----:B------:R-:W-:-:S02]  /*0310*/  ISETP.GE.U32.AND P0, PT, R6, 0x3, PT ;  /* 0x000000030600780c */ /* 0x000fc40003f06070 */
[----:B------:R-:W-:Y:S01]  /*0320*/  ISETP.LT.AND P1, PT, R7, UR15, PT ;  /* 0x0000000f07007c0c */ /* 0x000fe2000bf21270 */
[----:B--2---:R0:W-:-:S12]  /*0330*/  STG.E.U16 desc[UR4][R18.64+0x4], R13 ;  /* 0x0000040d12007986 */ /* 0x0041d8000c101504 */
[----:B------:R-:W-:Y:S05]  /*0340*/  @!P0 BRA P1, `(.L_x_10) ;  /* 0xfffffffc00bc8947 */ /* 0x000fea000083ffff */
[----:B------:R-:W-:Y:S05]  /*0350*/  EXIT ;  /* 0x000000000000794d */ /* 0x000fea0003800000 */
.L_x_9:
[----:B------:R-:W-:-:S05]  /*0360*/  IMAD.WIDE R8, R7, 0x2, R8 ;  /* 0x0000000207087825 */ /* 0x000fca00078e0208 */
[----:B------:R-:W2:Y:S01]  /*0370*/  LDG.E.U16 R13, desc[UR4][R8.64] ;  /* 0x00000004080d7981 */ /* 0x000ea2000c1e1500 */
[----:B------:R-:W-:Y:S02]  /*0380*/  IMAD R15, R0, 0xc, RZ ;  /* 0x0000000c000f7824 */ /* 0x000fe400078e02ff */
[----:B------:R-:W-:-:S04]  /*0390*/  IMAD.WIDE R4, R7, 0x2, R4 ;  /* 0x0000000207047825 */ /* 0x000fc800078e0204 */
[----:B------:R-:W-:-:S05]  /*03a0*/  IMAD.WIDE R10, R15, 0x2, R10 ;  /* 0x000000020f0a7825 */ /* 0x000fca00078e020a */
[----:B--2---:R0:W-:Y:S04]  /*03b0*/  STG.E.U16 desc[UR4][R10.64], R13 ;  /* 0x0000000d0a007986 */ /* 0x0041e8000c101504 */
[----:B------:R-:W2:Y:S01]  /*03c0*/  LDG.E.U16 R15, desc[UR4][R4.64] ;  /* 0x00000004040f7981 */ /* 0x000ea2000c1e1500 */
[----:B------:R-:W-:-:S03]  /*03d0*/  IMAD.WIDE R2, R7, 0x2, R2 ;  /* 0x0000000207027825 */ /* 0x000fc600078e0202 */
[----:B--2---:R1:W-:Y:S04]  /*03e0*/  STG.E.U16 desc[UR4][R10.64+0x2], R15 ;  /* 0x0000020f0a007986 */ /* 0x0043e8000c101504 */
[----:B------:R-:W2:Y:S04]  /*03f0*/  LDG.E.U16 R7, desc[UR4][R2.64] ;  /* 0x0000000402077981 */ /* 0x000ea8000c1e1500 */
[----:B--2---:R2:W-:Y:S04]  /*0400*/  STG.E.U16 desc[UR4][R10.64+0x4], R7 ;  /* 0x000004070a007986 */ /* 0x0045e8000c101504 */
[----:B------:R-:W3:Y:S04]  /*0410*/  LDG.E.U16 R17, desc[UR4][R8.64+0x2] ;  /* 0x0000020408117981 */ /* 0x000ee8000c1e1500 */
[----:B---3--:R3:W-:Y:S04]  /*0420*/  STG.E.U16 desc[UR4][R10.64+0x6], R17 ;  /* 0x000006110a007986 */ /* 0x0087e8000c101504 */
[----:B------:R-:W4:Y:S04]  /*0430*/  LDG.E.U16 R19, desc[UR4][R4.64+0x2] ;  /* 0x0000020404137981 */ /* 0x000f28000c1e1500 */
[----:B----4-:R4:W-:Y:S04]  /*0440*/  STG.E.U16 desc[UR4][R10.64+0x8], R19 ;  /* 0x000008130a007986 */ /* 0x0109e8000c101504 */
[----:B------:R-:W5:Y:S04]  /*0450*/  LDG.E.U16 R21, desc[UR4][R2.64+0x2] ;  /* 0x0000020402157981 */ /* 0x000f68000c1e1500 */
[----:B-----5:R5:W-:Y:S04]  /*0460*/  STG.E.U16 desc[UR4][R10.64+0xa], R21 ;  /* 0x00000a150a007986 */ /* 0x020be8000c101504 */
[----:B0-----:R-:W2:Y:S04]  /*0470*/  LDG.E.U16 R13, desc[UR4][R8.64+0x4] ;  /* 0x00000404080d7981 */ /* 0x001ea8000c1e1500 */
[----:B--2---:R-:W-:Y:S04]  /*0480*/  STG.E.U16 desc[UR4][R10.64+0xc], R13 ;  /* 0x00000c0d0a007986 */ /* 0x004fe8000c101504 */
[----:B-1----:R-:W2:Y:S04]  /*0490*/  LDG.E.U16 R15, desc[UR4][R4.64+0x4] ;  /* 0x00000404040f7981 */ /* 0x002ea8000c1e1500 */
[----:B--2---:R-:W-:Y:S04]  /*04a0*/  STG.E.U16 desc[UR4][R10.64+0xe], R15 ;  /* 0x00000e0f0a007986 */ /* 0x004fe8000c101504 */
[----:B------:R-:W2:Y:S04]  /*04b0*/  LDG.E.U16 R7, desc[UR4][R2.64+0x4] ;  /* 0x0000040402077981 */ /* 0x000ea8000c1e1500 */
[----:B--2---:R-:W-:Y:S04]  /*04c0*/  STG.E.U16 desc[UR4][R10.64+0x10], R7 ;  /* 0x000010070a007986 */ /* 0x004fe8000c101504 */
[----:B---3--:R-:W2:Y:S04]  /*04d0*/  LDG.E.U16 R17, desc[UR4][R8.64+0x6] ;  /* 0x0000060408117981 */ /* 0x008ea8000c1e1500 */
[----:B--2---:R-:W-:Y:S04]  /*04e0*/  STG.E.U16 desc[UR4][R10.64+0x12], R17 ;  /* 0x000012110a007986 */ /* 0x004fe8000c101504 */
[----:B----4-:R-:W2:Y:S04]  /*04f0*/  LDG.E.U16 R19, desc[UR4][R4.64+0x6] ;  /* 0x0000060404137981 */ /* 0x010ea8000c1e1500 */
[----:B--2---:R-:W-:Y:S04]  /*0500*/  STG.E.U16 desc[UR4][R10.64+0x14], R19 ;  /* 0x000014130a007986 */ /* 0x004fe8000c101504 */
[----:B-----5:R-:W2:Y:S04]  /*0510*/  LDG.E.U16 R21, desc[UR4][R2.64+0x6] ;  /* 0x0000060402157981 */ /* 0x020ea8000c1e1500 */
[----:B--2---:R-:W-:Y:S01]  /*0520*/  STG.E.U16 desc[UR4][R10.64+0x16], R21 ;  /* 0x000016150a007986 */ /* 0x004fe2000c101504 */
[----:B------:R-:W-:Y:S05]  /*0530*/  EXIT ;  /* 0x000000000000794d */ /* 0x000fea0003800000 */
.L_x_11:
        /* <DEDUP_REMOVED lines=12> */
.L_x_57:


//--------------------- .text._Z31nppiCopy_PxCxR_kernel_optimizedItLi3EEvPKT_S2_S2_iPS0_iii --------------------------
	.section	.text._Z31nppiCopy_PxCxR_kernel_optimizedItLi3EEvPKT_S2_S2_iPS0_iii,"ax",@progbits
	.align	128
        .global         _Z31nppiCopy_PxCxR_kernel_optimizedItLi3EEvPKT_S2_S2_iPS0_iii
        .type           _Z31nppiCopy_PxCxR_kernel_optimizedItLi3EEvPKT_S2_S2_iPS0_iii,@function
        .size           _Z31nppiCopy_PxCxR_kernel_optimizedItLi3EEvPKT_S2_S2_iPS0_iii,(.L_x_58 - _Z31nppiCopy_PxCxR_kernel_optimizedItLi3EEvPKT_S2_S2_iPS0_iii)
        .other          _Z31nppiCopy_PxCxR_kernel_optimizedItLi3EEvPKT_S2_S2_iPS0_iii,@"STO_CUDA_ENTRY STV_DEFAULT"
_Z31nppiCopy_PxCxR_kernel_optimizedItLi3EEvPKT_S2_S2_iPS0_iii:
.text._Z31nppiCopy_PxCxR_kernel_optimizedItLi3EEvPKT_S2_S2_iPS0_iii:
        /* <DEDUP_REMOVED lines=36> */
.L_x_13:
        /* <DEDUP_REMOVED lines=18> */
.L_x_12:
        /* <DEDUP_REMOVED lines=30> */
.L_x_14:
        /* <DEDUP_REMOVED lines=12> */
.L_x_58:


//--------------------- .text._Z31nppiCopy_PxCxR_kernel_optimizedIhLi3EEvPKT_S2_S2_iPS0_iii --------------------------
	.section	.text._Z31nppiCopy_PxCxR_kernel_optimizedIhLi3EEvPKT_S2_S2_iPS0_iii,"ax",@progbits
	.align	128
        .global         _Z31nppiCopy_PxCxR_kernel_optimizedIhLi3EEvPKT_S2_S2_iPS0_iii
        .type           _Z31nppiCopy_PxCxR_kernel_optimizedIhLi3EEvPKT_S2_S2_iPS0_iii,@function
        .size           _Z31nppiCopy_PxCxR_kernel_optimizedIhLi3EEvPKT_S2_S2_iPS0_iii,(.L_x_59 - _Z31nppiCopy_PxCxR_kernel_optimizedIhLi3EEvPKT_S2_S2_iPS0_iii)
        .other          _Z31nppiCopy_PxCxR_kernel_optimizedIhLi3EEvPKT_S2_S2_iPS0_iii,@"STO_CUDA_ENTRY STV_DEFAULT"
_Z31nppiCopy_PxCxR_kernel_optimizedIhLi3EEvPKT_S2_S2_iPS0_iii:
.text._Z31nppiCopy_PxCxR_kernel_optimizedIhLi3EEvPKT_S2_S2_iPS0_iii:
        /* <DEDUP_REMOVED lines=13> */
[----:B------:R-:W-:Y:S01]  /*00d0*/  IMAD.SHL.U32 R0, R10, 0x4, RZ ;  /* 0x000000040a007824 */ /* 0x000fe200078e00ff */
[----:B------:R-:W1:Y:S03]  /*00e0*/  LDCU UR4, c[0x0][0x398] ;  /* 0x00007300ff0477ac */ /* 0x000e660008000800 */
[----:B------:R-:W-:Y:S01]  /*00f0*/  VIADD R4, R0, 0x3 ;  /* 0x0000000300047836 */ /* 0x000fe20000000000 */
[----:B------:R-:W2:Y:S01]  /*0100*/  LDCU.128 UR8, c[0x0][0x380] ;  /* 0x00007000ff0877ac */ /* 0x000ea20008000c00 */
[----:B------:R-:W3:Y:S03]  /*0110*/  LDCU.64 UR6, c[0x0][0x390] ;  /* 0x00007200ff0677ac */ /* 0x000ee60008000a00 */
[----:B0-----:R-:W-:Y:S01]  /*0120*/  ISETP.GE.AND P0, PT, R4, UR15, PT ;  /* 0x0000000f04007c0c */ /* 0x001fe2000bf06270 */
[----:B------:R-:W-:-:S02]  /*0130*/  IMAD R8, R2, UR14, RZ ;  /* 0x0000000e02087c24 */ /* 0x000fc4000f8e02ff */
[----:B-1----:R-:W-:Y:S01]  /*0140*/  IMAD R3, R2, UR4, RZ ;  /* 0x0000000402037c24 */ /* 0x002fe2000f8e02ff */
[----:B------:R-:W0:Y:S02]  /*0150*/  LDCU.64 UR4, c[0x0][0x358] ;  /* 0x00006b00ff0477ac */ /* 0x000e240008000a00 */
[----:B------:R-:W-:Y:S02]  /*0160*/  IADD3 R7, P4, PT, R8, UR12, RZ ;  /* 0x0000000c08077c10 */ /* 0x000fe4000ff9e0ff */
[C---:B--2---:R-:W-:Y:S02]  /*0170*/  IADD3 R19, P1, PT, R3.reuse, UR8, RZ ;  /* 0x0000000803137c10 */ /* 0x044fe4000ff3e0ff */
[C---:B------:R-:W-:Y:S02]  /*0180*/  IADD3 R11, P2, PT, R3.reuse, UR10, RZ ;  /* 0x0000000a030b7c10 */ /* 0x040fe4000ff5e0ff */
[----:B------:R-:W-:Y:S02]  /*0190*/  SHF.R.S32.HI R2, RZ, 0x1f, R3 ;  /* 0x0000001fff027819 */ /* 0x000fe40000011403 */
        /* <DEDUP_REMOVED lines=10> */
.L_x_16:
[----:B0-----:R-:W-:Y:S02]  /*0240*/  SHF.R.S32.HI R15, RZ, 0x1f, R0 ;  /* 0x0000001fff0f7819 */ /* 0x001fe40000011400 */
[----:B------:R-:W-:-:S05]  /*0250*/  IADD3 R16, P0, PT, R0, R19, RZ ;  /* 0x0000001300107210 */ /* 0x000fca0007f1e0ff */
[----:B------:R-:W-:-:S06]  /*0260*/  IMAD.X R17, R15, 0x1, R9, P0 ;  /* 0x000000010f117824 */ /* 0x000fcc00000e0609 */
[----:B------:R-:W2:Y:S01]  /*0270*/  LDG.E.U8 R17, desc[UR4][R16.64] ;  /* 0x0000000410117981 */ /* 0x000ea2000c1e1100 */
[----:B------:R-:W-:Y:S02]  /*0280*/  IADD3 R12, P0, PT, R0, R11, RZ ;  /* 0x0000000b000c7210 */ /* 0x000fe40007f1e0ff */
[----:B------:R-:W-:-:S03]  /*0290*/  IADD3 R4, P1, PT, R10, R7, RZ ;  /* 0x000000070a047210 */ /* 0x000fc60007f3e0ff */
[----:B------:R-:W-:Y:S01]  /*02a0*/  IMAD.X R13, R15, 0x1, R6, P0 ;  /* 0x000000010f0d7824 */ /* 0x000fe200000e0606 */
[----:B------:R-:W-:Y:S02]  /*02b0*/  LEA.HI.X.SX32 R5, R10, R8, 0x1, P1 ;  /* 0x000000080a057211 */ /* 0x000fe400008f0eff */
[----:B------:R-:W-:-:S03]  /*02c0*/  IADD3 R14, P0, PT, R0, R3, RZ ;  /* 0x00000003000e7210 */ /* 0x000fc60007f1e0ff */
[----:B--2---:R0:W-:Y:S04]  /*02d0*/  STG.E.U8 desc[UR4][R4.64], R17 ;  /* 0x0000001104007986 */ /* 0x0041e8000c101104 */
[----:B------:R-:W2:Y:S01]  /*02e0*/  LDG.E.U8 R13, desc[UR4][R12.64] ;  /* 0x000000040c0d7981 */ /* 0x000ea2000c1e1100 */
[----:B------:R-:W-:-:S03]  /*02f0*/  IMAD.X R15, R15, 0x1, R2, P0 ;  /* 0x000000010f0f7824 */ /* 0x000fc600000e0602 */
[----:B--2---:R0:W-:Y:S04]  /*0300*/  STG.E.U8 desc[UR4][R4.64+0x1], R13 ;  /* 0x0000010d04007986 */ /* 0x0041e8000c101104 */
[----:B------:R-:W2:Y:S01]  /*0310*/  LDG.E.U8 R15, desc[UR4][R14.64] ;  /* 0x000000040e0f7981 */ /* 0x000ea2000c1e1100 */
[----:B------:R-:W-:Y:S02]  /*0320*/  VIADD R16, R18, 0xffffffff ;  /* 0xffffffff12107836 */ /* 0x000fe40000000000 */
[----:B------:R-:W-:Y:S02]  /*0330*/  VIADD R0, R0, 0x1 ;  /* 0x0000000100007836 */ /* 0x000fe40000000000 */
[----:B------:R-:W-:Y:S01]  /*0340*/  VIADD R18, R18, 0x1 ;  /* 0x0000000112127836 */ /* 0x000fe20000000000 */
[----:B------:R-:W-:Y:S01]  /*0350*/  ISETP.GE.U32.AND P0, PT, R16, 0x3, PT ;  /* 0x000000031000780c */ /* 0x000fe20003f06070 */
[----:B------:R-:W-:Y:S01]  /*0360*/  VIADD R10, R10, 0x3 ;  /* 0x000000030a0a7836 */ /* 0x000fe20000000000 */
[----:B------:R-:W-:Y:S01]  /*0370*/  ISETP.LT.AND P1, PT, R0, UR15, PT ;  /* 0x0000000f00007c0c */ /* 0x000fe2000bf21270 */
[----:B--2---:R0:W-:-:S12]  /*0380*/  STG.E.U8 desc[UR4][R4.64+0x2], R15 ;  /* 0x0000020f04007986 */ /* 0x0041d8000c101104 */
[----:B------:R-:W-:Y:S05]  /*0390*/  @!P0 BRA P1, `(.L_x_16) ;  /* 0xfffffffc00a88947 */ /* 0x000fea000083ffff */
[----:B------:R-:W-:Y:S05]  /*03a0*/  EXIT ;  /* 0x000000000000794d */ /* 0x000fea0003800000 */
.L_x_15:
[----:B------:R-:W-:Y:S02]  /*03b0*/  IADD3 R4, P0, PT, R0, R19, RZ ;  /* 0x0000001300047210 */ /* 0x000fe40007f1e0ff */
[----:B------:R-:W-:-:S05]  /*03c0*/  SHF.R.S32.HI R17, RZ, 0x1f, R0 ;  /* 0x0000001fff117819 */ /* 0x000fca0000011400 */
[----:B------:R-:W-:-:S05]  /*03d0*/  IMAD.X R5, R17, 0x1, R9, P0 ;  /* 0x0000000111057824 */ /* 0x000fca00000e0609 */
[----:B------:R-:W2:Y:S01]  /*03e0*/  LDG.E.U8 R9, desc[UR4][R4.64] ;  /* 0x0000000404097981 */ /* 0x000ea2000c1e1100 */
[----:B------:R-:W-:Y:S01]  /*03f0*/  IMAD R13, R10, 0xc, RZ ;  /* 0x0000000c0a0d7824 */ /* 0x000fe200078e02ff */
[----:B------:R-:W-:-:S04]  /*0400*/  IADD3 R10, P1, PT, R0, R11, RZ ;  /* 0x0000000b000a7210 */ /* 0x000fc80007f3e0ff */
[----:B------:R-:W-:Y:S01]  /*0410*/  IADD3 R12, P0, PT, R13, R7, RZ ;  /* 0x000000070d0c7210 */ /* 0x000fe20007f1e0ff */
[----:B------:R-:W-:-:S03]  /*0420*/  IMAD.X R11, R17, 0x1, R6, P1 ;  /* 0x00000001110b7824 */ /* 0x000fc600008e0606 */
[----:B------:R-:W-:-:S05]  /*0430*/  LEA.HI.X.SX32 R13, R13, R8, 0x1, P0 ;  /* 0x000000080d0d7211 */ /* 0x000fca00000f0eff */
[----:B--2---:R0:W-:Y:S04]  /*0440*/  STG.E.U8 desc[UR4][R12.64], R9 ;  /* 0x000000090c007986 */ /* 0x0041e8000c101104 */
[----:B------:R-:W2:Y:S01]  /*0450*/  LDG.E.U8 R15, desc[UR4][R10.64] ;  /* 0x000000040a0f7981 */ /* 0x000ea2000c1e1100 */
[----:B------:R-:W-:-:S05]  /*0460*/  IADD3 R6, P0, PT, R0, R3, RZ ;  /* 0x0000000300067210 */ /* 0x000fca0007f1e0ff */
[----:B------:R-:W-:Y:S01]  /*0470*/  IMAD.X R7, R17, 0x1, R2, P0 ;  /* 0x0000000111077824 */ /* 0x000fe200000e0602 */
[----:B--2---:R1:W-:Y:S04]  /*0480*/  STG.E.U8 desc[UR4][R12.64+0x1], R15 ;  /* 0x0000010f0c007986 */ /* 0x0043e8000c101104 */
[----:B------:R-:W2:Y:S04]  /*0490*/  LDG.E.U8 R3, desc[UR4][R6.64] ;  /* 0x0000000406037981 */ /* 0x000ea8000c1e1100 */
[----:B--2---:R2:W-:Y:S04]  /*04a0*/  STG.E.U8 desc[UR4][R12.64+0x2], R3 ;  /* 0x000002030c007986 */ /* 0x0045e8000c101104 */
[----:B------:R-:W3:Y:S04]  /*04b0*/  LDG.E.U8 R17, desc[UR4][R4.64+0x1] ;  /* 0x0000010404117981 */ /* 0x000ee8000c1e1100 */
[----:B---3--:R3:W-:Y:S04]  /*04c0*/  STG.E.U8 desc[UR4][R12.64+0x3], R17 ;  /* 0x000003110c007986 */ /* 0x0087e8000c101104 */
[----:B------:R-:W4:Y:S04]  /*04d0*/  LDG.E.U8 R19, desc[UR4][R10.64+0x1] ;  /* 0x000001040a137981 */ /* 0x000f28000c1e1100 */
[----:B----4-:R4:W-:Y:S04]  /*04e0*/  STG.E.U8 desc[UR4][R12.64+0x4], R19 ;  /* 0x000004130c007986 */ /* 0x0109e8000c101104 */
[----:B0-----:R-:W5:Y:S04]  /*04f0*/  LDG.E.U8 R9, desc[UR4][R6.64+0x1] ;  /* 0x0000010406097981 */ /* 0x001f68000c1e1100 */
[----:B-----5:R0:W-:Y:S04]  /*0500*/  STG.E.U8 desc[UR4][R12.64+0x5], R9 ;  /* 0x000005090c007986 */ /* 0x0201e8000c101104 */
[----:B------:R-:W5:Y:S04]  /*0510*/  LDG.E.U8 R21, desc[UR4][R4.64+0x2] ;  /* 0x0000020404157981 */ /* 0x000f68000c1e1100 */
[----:B-----5:R-:W-:Y:S04]  /*0520*/  STG.E.U8 desc[UR4][R12.64+0x6], R21 ;  /* 0x000006150c007986 */ /* 0x020fe8000c101104 */
[----:B-1----:R-:W5:Y:S04]  /*0530*/  LDG.E.U8 R15, desc[UR4][R10.64+0x2] ;  /* 0x000002040a0f7981 */ /* 0x002f68000c1e1100 */
[----:B-----5:R-:W-:Y:S04]  /*0540*/  STG.E.U8 desc[UR4][R12.64+0x7], R15 ;  /* 0x0000070f0c007986 */ /* 0x020fe8000c101104 */
[----:B--2---:R-:W2:Y:S04]  /*0550*/  LDG.E.U8 R3, desc[UR4][R6.64+0x2] ;  /* 0x0000020406037981 */ /* 0x004ea8000c1e1100 */
[----:B--2---:R-:W-:Y:S04]  /*0560*/  STG.E.U8 desc[UR4][R12.64+0x8], R3 ;  /* 0x000008030c007986 */ /* 0x004fe8000c101104 */
[----:B---3--:R-:W2:Y:S04]  /*0570*/  LDG.E.U8 R17, desc[UR4][R4.64+0x3] ;  /* 0x0000030404117981 */ /* 0x008ea8000c1e1100 */
[----:B--2---:R-:W-:Y:S04]  /*0580*/  STG.E.U8 desc[UR4][R12.64+0x9], R17 ;  /* 0x000009110c007986 */ /* 0x004fe8000c101104 */
[----:B----4-:R-:W2:Y:S04]  /*0590*/  LDG.E.U8 R19, desc[UR4][R10.64+0x3] ;  /* 0x000003040a137981 */ /* 0x010ea8000c1e1100 */
[----:B--2---:R-:W-:Y:S04]  /*05a0*/  STG.E.U8 desc[UR4][R12.64+0xa], R19 ;  /* 0x00000a130c007986 */ /* 0x004fe8000c101104 */
[----:B0-----:R-:W2:Y:S04]  /*05b0*/  LDG.E.U8 R9, desc[UR4][R6.64+0x3] ;  /* 0x0000030406097981 */ /* 0x001ea8000c1e1100 */
[----:B--2---:R-:W-:Y:S01]  /*05c0*/  STG.E.U8 desc[UR4][R12.64+0xb], R9 ;  /* 0x00000b090c007986 */ /* 0x004fe2000c101104 */
[----:B------:R-:W-:Y:S05]  /*05d0*/  EXIT ;  /* 0x000000000000794d */ /* 0x000fea0003800000 */
.L_x_17:
        /* <DEDUP_REMOVED lines=10> */
.L_x_59:


//--------------------- .text._Z21nppiCopy_CxPxR_kernelIfLi4EEvPKT_iPKPS0_iii --------------------------
	.section	.text._Z21nppiCopy_CxPxR_kernelIfLi4EEvPKT_iPKPS0_iii,"ax",@progbits
	.align	128
        .global         _Z21nppiCopy_CxPxR_kernelIfLi4EEvPKT_iPKPS0_iii
        .type           _Z21nppiCopy_CxPxR_kernelIfLi4EEvPKT_iPKPS0_iii,@function
        .size           _Z21nppiCopy_CxPxR_kernelIfLi4EEvPKT_iPKPS0_iii,(.L_x_60 - _Z21nppiCopy_CxPxR_kernelIfLi4EEvPKT_iPKPS0_iii)
        .other          _Z21nppiCopy_CxPxR_kernelIfLi4EEvPKT_iPKPS0_iii,@"STO_CUDA_ENTRY STV_DEFAULT"
_Z21nppiCopy_CxPxR_kernelIfLi4EEvPKT_iPKPS0_iii:
.text._Z21nppiCopy_CxPxR_kernelIfLi4EEvPKT_iPKPS0_iii:
        /* <DEDUP_REMOVED lines=15> */
[----:B------:R-:W1:Y:S01]  /*00f0*/  LDCU UR6, c[0x0][0x388] ;  /* 0x00007100ff0677ac */ /* 0x000e620008000800 */
[----:B------:R-:W0:Y:S01]  /*0100*/  LDCU.64 UR4, c[0x0][0x358] ;  /* 0x00006b00ff0477ac */ /* 0x000e220008000a00 */
[----:B------:R-:W2:Y:S01]  /*0110*/  LDCU.64 UR8, c[0x0][0x380] ;  /* 0x00007000ff0877ac */ /* 0x000ea20008000a00 */
[----:B------:R-:W-:Y:S01]  /*0120*/  SHF.L.U32 R11, R0, 0x2, RZ ;  /* 0x00000002000b7819 */ /* 0x000fe200000006ff */
[----:B-1----:R-:W-:Y:S01]  /*0130*/  IMAD R3, R7, UR6, RZ ;  /* 0x0000000607037c24 */ /* 0x002fe2000f8e02ff */
[----:B------:R-:W1:Y:S01]  /*0140*/  LDCU UR6, c[0x0][0x398] ;  /* 0x00007300ff0677ac */ /* 0x000e620008000800 */
[----:B0-----:R-:W3:Y:S03]  /*0150*/  LDG.E.64 R8, desc[UR4][R4.64] ;  /* 0x0000000404087981 */ /* 0x001ee6000c1e1b00 */
[----:B--2---:R-:W-:-:S04]  /*0160*/  IADD3 R2, P0, PT, R3, UR8, RZ ;  /* 0x0000000803027c10 */ /* 0x004fc8000ff1e0ff */
[----:B------:R-:W-:-:S03]  /*0170*/  LEA.HI.X.SX32 R3, R3, UR9, 0x1, P0 ;  /* 0x0000000903037c11 */ /* 0x000fc600080f0eff */
[----:B------:R-:W-:-:S05]  /*0180*/  IMAD.WIDE R2, R11, 0x4, R2 ;  /* 0x000000040b027825 */ /* 0x000fca00078e0202 */
[----:B------:R-:W2:Y:S01]  /*0190*/  LDG.E R15, desc[UR4][R2.64] ;  /* 0x00000004020f7981 */ /* 0x000ea2000c1e1900 */
[----:B-1----:R-:W-:-:S05]  /*01a0*/  IMAD R7, R7, UR6, RZ ;  /* 0x0000000607077c24 */ /* 0x002fca000f8e02ff */
[----:B------:R-:W-:Y:S02]  /*01b0*/  SHF.R.S32.HI R6, RZ, 0x1f, R7 ;  /* 0x0000001fff067819 */ /* 0x000fe40000011407 */
[----:B---3--:R-:W-:-:S04]  /*01c0*/  IADD3 R8, P0, PT, R7, R8, RZ ;  /* 0x0000000807087210 */ /* 0x008fc80007f1e0ff */
[----:B------:R-:W-:-:S03]  /*01d0*/  IADD3.X R9, PT, PT, R9, R6, RZ, P0, !PT ;  /* 0x0000000609097210 */ /* 0x000fc600007fe4ff */
[----:B------:R-:W-:-:S05]  /*01e0*/  IMAD.WIDE R8, R0, 0x4, R8 ;  /* 0x0000000400087825 */ /* 0x000fca00078e0208 */
[----:B--2---:R0:W-:Y:S04]  /*01f0*/  STG.E desc[UR4][R8.64], R15 ;  /* 0x0000000f08007986 */ /* 0x0041e8000c101904 */
[----:B------:R-:W2:Y:S04]  /*0200*/  LDG.E.64 R10, desc[UR4][R4.64+0x8] ;  /* 0x00000804040a7981 */ /* 0x000ea8000c1e1b00 */
[----:B------:R-:W3:Y:S01]  /*0210*/  LDG.E R17, desc[UR4][R2.64+0x4] ;  /* 0x0000040402117981 */ /* 0x000ee2000c1e1900 */
[----:B--2---:R-:W-:-:S05]  /*0220*/  IADD3 R10, P0, PT, R7, R10, RZ ;  /* 0x0000000a070a7210 */ /* 0x004fca0007f1e0ff */
[----:B------:R-:W-:Y:S02]  /*0230*/  IMAD.X R11, R11, 0x1, R6, P0 ;  /* 0x000000010b0b7824 */ /* 0x000fe400000e0606 */
[----:B------:R-:W-:-:S05]  /*0240*/  IMAD.WIDE R10, R0, 0x4, R10 ;  /* 0x00000004000a7825 */ /* 0x000fca00078e020a */
[----:B---3--:R-:W-:Y:S04]  /*0250*/  STG.E desc[UR4][R10.64], R17 ;  /* 0x000000110a007986 */ /* 0x008fe8000c101904 */
[----:B------:R-:W2:Y:S04]  /*0260*/  LDG.E.64 R12, desc[UR4][R4.64+0x10] ;  /* 0x00001004040c7981 */ /* 0x000ea8000c1e1b00 */
[----:B------:R-:W3:Y:S01]  /*0270*/  LDG.E R19, desc[UR4][R2.64+0x8] ;  /* 0x0000080402137981 */ /* 0x000ee2000c1e1900 */
[----:B--2---:R-:W-:-:S04]  /*0280*/  IADD3 R12, P0, PT, R7, R12, RZ ;  /* 0x0000000c070c7210 */ /* 0x004fc80007f1e0ff */
[----:B------:R-:W-:-:S03]  /*0290*/  IADD3.X R13, PT, PT, R13, R6, RZ, P0, !PT ;  /* 0x000000060d0d7210 */ /* 0x000fc600007fe4ff */
[----:B0-----:R-:W-:-:S05]  /*02a0*/  IMAD.WIDE R8, R0, 0x4, R12 ;  /* 0x0000000400087825 */ /* 0x001fca00078e020c */
[----:B---3--:R-:W-:Y:S04]  /*02b0*/  STG.E desc[UR4][R8.64], R19 ;  /* 0x0000001308007986 */ /* 0x008fe8000c101904 */
[----:B------:R-:W2:Y:S04]  /*02c0*/  LDG.E.64 R12, desc[UR4][R4.64+0x18] ;  /* 0x00001804040c7981 */ /* 0x000ea8000c1e1b00 */
[----:B------:R-:W3:Y:S01]  /*02d0*/  LDG.E R15, desc[UR4][R2.64+0xc] ;  /* 0x00000c04020f7981 */ /* 0x000ee2000c1e1900 */
[----:B--2---:R-:W-:-:S05]  /*02e0*/  IADD3 R12, P0, PT, R7, R12, RZ ;  /* 0x0000000c070c7210 */ /* 0x004fca0007f1e0ff */
[----:B------:R-:W-:Y:S02]  /*02f0*/  IMAD.X R13, R13, 0x1, R6, P0 ;  /* 0x000000010d0d7824 */ /* 0x000fe400000e0606 */
[----:B------:R-:W-:-:S05]  /*0300*/  IMAD.WIDE R6, R0, 0x4, R12 ;  /* 0x0000000400067825 */ /* 0x000fca00078e020c */
[----:B---3--:R-:W-:Y:S01]  /*0310*/  STG.E desc[UR4][R6.64], R15 ;  /* 0x0000000f06007986 */ /* 0x008fe2000c101904 */
[----:B------:R-:W-:Y:S05]  /*0320*/  EXIT ;  /* 0x000000000000794d */ /* 0x000fea0003800000 */
.L_x_18:
        /* <DEDUP_REMOVED lines=13> */
.L_x_60:


//--------------------- .text._Z21nppiCopy_CxPxR_kernelItLi4EEvPKT_iPKPS0_iii --------------------------
	.section	.text._Z21nppiCopy_CxPxR_kernelItLi4EEvPKT_iPKPS0_iii,"ax",@progbits
	.align	128
        .global         _Z21nppiCopy_CxPxR_kernelItLi4EEvPKT_iPKPS0_iii
        .type           _Z21nppiCopy_CxPxR_kernelItLi4EEvPKT_iPKPS0_iii,@function
        .size           _Z21nppiCopy_CxPxR_kernelItLi4EEvPKT_iPKPS0_iii,(.L_x_61 - _Z21nppiCopy_CxPxR_kernelItLi4EEvPKT_iPKPS0_iii)
        .other          _Z21nppiCopy_CxPxR_kernelItLi4EEvPKT_iPKPS0_iii,@"STO_CUDA_ENTRY STV_DEFAULT"
_Z21nppiCopy_CxPxR_kernelItLi4EEvPKT_iPKPS0_iii:
.text._Z21nppiCopy_CxPxR_kernelItLi4EEvPKT_iPKPS0_iii:
        /* <DEDUP_REMOVED lines=25> */
[----:B------:R-:W2:Y:S01]  /*0190*/  LDG.E.U16 R15, desc[UR4][R2.64] ;  /* 0x00000004020f7981 */ /* 0x000ea2000c1e1500 */
[----:B-1----:R-:W-:-:S05]  /*01a0*/  IMAD R7, R7, UR6, RZ ;  /* 0x0000000607077c24 */ /* 0x002fca000f8e02ff */
[----:B------:R-:W-:Y:S02]  /*01b0*/  SHF.R.S32.HI R6, RZ, 0x1f, R7 ;  /* 0x0000001fff067819 */ /* 0x000fe40000011407 */
[----:B---3--:R-:W-:-:S04]  /*01c0*/  IADD3 R8, P0, PT, R7, R8, RZ ;  /* 0x0000000807087210 */ /* 0x008fc80007f1e0ff */
[----:B------:R-:W-:-:S03]  /*01d0*/  IADD3.X R9, PT, PT, R9, R6, RZ, P0, !PT ;  /* 0x0000000609097210 */ /* 0x000fc600007fe4ff */
[----:B------:R-:W-:-:S05]  /*01e0*/  IMAD.WIDE R8, R0, 0x2, R8 ;  /* 0x0000000200087825 */ /* 0x000fca00078e0208 */
[----:B--2---:R0:W-:Y:S04]  /*01f0*/  STG.E.U16 desc[UR4][R8.64], R15 ;  /* 0x0000000f08007986 */ /* 0x0041e8000c101504 */
[----:B------:R-:W2:Y:S04]  /*0200*/  LDG.E.64 R10, desc[UR4][R4.64+0x8] ;  /* 0x00000804040a7981 */ /* 0x000ea8000c1e1b00 */
[----:B------:R-:W3:Y:S01]  /*0210*/  LDG.E.U16 R17, desc[UR4][R2.64+0x2] ;  /* 0x0000020402117981 */ /* 0x000ee2000c1e1500 */
[----:B--2---:R-:W-:-:S05]  /*0220*/  IADD3 R10, P0, PT, R7, R10, RZ ;  /* 0x0000000a070a7210 */ /* 0x004fca0007f1e0ff */
[----:B------:R-:W-:Y:S02]  /*0230*/  IMAD.X R11, R11, 0x1, R6, P0 ;  /* 0x000000010b0b7824 */ /* 0x000fe400000e0606 */
[----:B------:R-:W-:-:S05]  /*0240*/  IMAD.WIDE R10, R0, 0x2, R10 ;  /* 0x00000002000a7825 */ /* 0x000fca00078e020a */
[----:B---3--:R-:W-:Y:S04]  /*0250*/  STG.E.U16 desc[UR4][R10.64], R17 ;  /* 0x000000110a007986 */ /* 0x008fe8000c101504 */
[----:B------:R-:W2:Y:S04]  /*0260*/  LDG.E.64 R12, desc[UR4][R4.64+0x10] ;  /* 0x00001004040c7981 */ /* 0x000ea8000c1e1b00 */
[----:B------:R-:W3:Y:S01]  /*0270*/  LDG.E.U16 R19, desc[UR4][R2.64+0x4] ;  /* 0x0000040402137981 */ /* 0x000ee2000c1e1500 */
[----:B--2---:R-:W-:-:S04]  /*0280*/  IADD3 R12, P0, PT, R7, R12, RZ ;  /* 0x0000000c070c7210 */ /* 0x004fc80007f1e0ff */
[----:B------:R-:W-:-:S03]  /*0290*/  IADD3.X R13, PT, PT, R13, R6, RZ, P0, !PT ;  /* 0x000000060d0d7210 */ /* 0x000fc600007fe4ff */
[----:B0-----:R-:W-:-:S05]  /*02a0*/  IMAD.WIDE R8, R0, 0x2, R12 ;  /* 0x0000000200087825 */ /* 0x001fca00078e020c */
[----:B---3--:R-:W-:Y:S04]  /*02b0*/  STG.E.U16 desc[UR4][R8.64], R19 ;  /* 0x0000001308007986 */ /* 0x008fe8000c101504 */
[----:B------:R-:W2:Y:S04]  /*02c0*/  LDG.E.64 R12, desc[UR4][R4.64+0x18] ;  /* 0x00001804040c7981 */ /* 0x000ea8000c1e1b00 */
[----:B------:R-:W3:Y:S01]  /*02d0*/  LDG.E.U16 R15, desc[UR4][R2.64+0x6] ;  /* 0x00000604020f7981 */ /* 0x000ee2000c1e1500 */
[----:B--2---:R-:W-:-:S05]  /*02e0*/  IADD3 R12, P0, PT, R7, R12, RZ ;  /* 0x0000000c070c7210 */ /* 0x004fca0007f1e0ff */
[----:B------:R-:W-:Y:S02]  /*02f0*/  IMAD.X R13, R13, 0x1, R6, P0 ;  /* 0x000000010d0d7824 */ /* 0x000fe400000e0606 */
[----:B------:R-:W-:-:S05]  /*0300*/  IMAD.WIDE R6, R0, 0x2, R12 ;  /* 0x0000000200067825 */ /* 0x000fca00078e020c */
[----:B---3--:R-:W-:Y:S01]  /*0310*/  STG.E.U16 desc[UR4][R6.64], R15 ;  /* 0x0000000f06007986 */ /* 0x008fe2000c101504 */
[----:B------:R-:W-:Y:S05]  /*0320*/  EXIT ;  /* 0x000000000000794d */ /* 0x000fea0003800000 */
.L_x_19:
        /* <DEDUP_REMOVED lines=13> */
.L_x_61:


//--------------------- .text._Z21nppiCopy_CxPxR_kernelIhLi4EEvPKT_iPKPS0_iii --------------------------
	.section	.text._Z21nppiCopy_CxPxR_kernelIhLi4EEvPKT_iPKPS0_iii,"ax",@progbits
	.align	128
        .global         _Z21nppiCopy_CxPxR_kernelIhLi4EEvPKT_iPKPS0_iii
        .type           _Z21nppiCopy_CxPxR_kernelIhLi4EEvPKT_iPKPS0_iii,@function
        .size           _Z21nppiCopy_CxPxR_kernelIhLi4EEvPKT_iPKPS0_iii,(.L_x_62 - _Z21nppiCopy_CxPxR_kernelIhLi4EEvPKT_iPKPS0_iii)
        .other          _Z21nppiCopy_CxPxR_kernelIhLi4EEvPKT_iPKPS0_iii,@"STO_CUDA_ENTRY STV_DEFAULT"
_Z21nppiCopy_CxPxR_kernelIhLi4EEvPKT_iPKPS0_iii:
.text._Z21nppiCopy_CxPxR_kernelIhLi4EEvPKT_iPKPS0_iii:
        /* <DEDUP_REMOVED lines=16> */
[----:B------:R-:W-:Y:S01]  /*0100*/  IMAD.SHL.U32 R2, R0, 0x4, RZ ;  /* 0x0000000400027824 */ /* 0x000fe200078e00ff */
[----:B------:R-:W0:Y:S04]  /*0110*/  LDCU.64 UR4, c[0x0][0x358] ;  /* 0x00006b00ff0477ac */ /* 0x000e280008000a00 */
[----:B------:R-:W-:Y:S01]  /*0120*/  SHF.R.S32.HI R10, RZ, 0x1f, R2 ;  /* 0x0000001fff0a7819 */ /* 0x000fe20000011402 */
[----:B------:R-:W2:Y:S01]  /*0130*/  LDCU.64 UR8, c[0x0][0x380] ;  /* 0x00007000ff0877ac */ /* 0x000ea20008000a00 */
[----:B-1----:R-:W-:Y:S01]  /*0140*/  IMAD R3, R8, UR6, RZ ;  /* 0x0000000608037c24 */ /* 0x002fe2000f8e02ff */
[----:B------:R-:W1:Y:S01]  /*0150*/  LDCU UR6, c[0x0][0x398] ;  /* 0x00007300ff0677ac */ /* 0x000e620008000800 */
[----:B0-----:R-:W3:Y:S03]  /*0160*/  LDG.E.64 R6, desc[UR4][R4.64] ;  /* 0x0000000404067981 */ /* 0x001ee6000c1e1b00 */
[----:B--2---:R-:W-:-:S02]  /*0170*/  IADD3 R2, P0, P1, R2, UR8, R3 ;  /* 0x0000000802027c10 */ /* 0x004fc4000f91e003 */
[----:B------:R-:W-:-:S04]  /*0180*/  SHF.R.S32.HI R3, RZ, 0x1f, R3 ;  /* 0x0000001fff037819 */ /* 0x000fc80000011403 */
[----:B------:R-:W-:-:S05]  /*0190*/  IADD3.X R3, PT, PT, R10, UR9, R3, P0, P1 ;  /* 0x000000090a037c10 */ /* 0x000fca00087e2403 */
[----:B------:R-:W2:Y:S01]  /*01a0*/  LDG.E.U8 R15, desc[UR4][R2.64] ;  /* 0x00000004020f7981 */ /* 0x000ea2000c1e1100 */
[----:B-1----:R-:W-:Y:S01]  /*01b0*/  IMAD R9, R8, UR6, RZ ;  /* 0x0000000608097c24 */ /* 0x002fe2000f8e02ff */
[----:B------:R-:W-:-:S04]  /*01c0*/  SHF.R.S32.HI R8, RZ, 0x1f, R0 ;  /* 0x0000001fff087819 */ /* 0x000fc80000011400 */
[----:B------:R-:W-:-:S04]  /*01d0*/  IADD3 R21, P0, PT, R0, R9, RZ ;  /* 0x0000000900157210 */ /* 0x000fc80007f1e0ff */
[----:B------:R-:W-:Y:S02]  /*01e0*/  LEA.HI.X.SX32 R23, R9, R8, 0x1, P0 ;  /* 0x0000000809177211 */ /* 0x000fe400000f0eff */
[----:B---3--:R-:W-:-:S05]  /*01f0*/  IADD3 R8, P0, PT, R6, R21, RZ ;  /* 0x0000001506087210 */ /* 0x008fca0007f1e0ff */
[----:B------:R-:W-:-:S05]  /*0200*/  IMAD.X R9, R7, 0x1, R23, P0 ;  /* 0x0000000107097824 */ /* 0x000fca00000e0617 */
[----:B--2---:R0:W-:Y:S04]  /*0210*/  STG.E.U8 desc[UR4][R8.64], R15 ;  /* 0x0000000f08007986 */ /* 0x0041e8000c101104 */
[----:B------:R-:W2:Y:S04]  /*0220*/  LDG.E.64 R6, desc[UR4][R4.64+0x8] ;  /* 0x0000080404067981 */ /* 0x000ea8000c1e1b00 */
[----:B------:R-:W3:Y:S01]  /*0230*/  LDG.E.U8 R17, desc[UR4][R2.64+0x1] ;  /* 0x0000010402117981 */ /* 0x000ee2000c1e1100 */
[----:B--2---:R-:W-:-:S05]  /*0240*/  IADD3 R10, P0, PT, R6, R21, RZ ;  /* 0x00000015060a7210 */ /* 0x004fca0007f1e0ff */
[----:B------:R-:W-:-:S05]  /*0250*/  IMAD.X R11, R7, 0x1, R23, P0 ;  /* 0x00000001070b7824 */ /* 0x000fca00000e0617 */
[----:B---3--:R-:W-:Y:S04]  /*0260*/  STG.E.U8 desc[UR4][R10.64], R17 ;  /* 0x000000110a007986 */ /* 0x008fe8000c101104 */
[----:B------:R-:W2:Y:S04]  /*0270*/  LDG.E.64 R6, desc[UR4][R4.64+0x10] ;  /* 0x0000100404067981 */ /* 0x000ea8000c1e1b00 */
[----:B------:R-:W3:Y:S01]  /*0280*/  LDG.E.U8 R19, desc[UR4][R2.64+0x2] ;  /* 0x0000020402137981 */ /* 0x000ee2000c1e1100 */
[----:B--2---:R-:W-:-:S05]  /*0290*/  IADD3 R12, P0, PT, R6, R21, RZ ;  /* 0x00000015060c7210 */ /* 0x004fca0007f1e0ff */
[----:B------:R-:W-:-:S05]  /*02a0*/  IMAD.X R13, R7, 0x1, R23, P0 ;  /* 0x00000001070d7824 */ /* 0x000fca00000e0617 */
[----:B---3--:R-:W-:Y:S04]  /*02b0*/  STG.E.U8 desc[UR4][R12.64], R19 ;  /* 0x000000130c007986 */ /* 0x008fe8000c101104 */
[----:B------:R-:W2:Y:S04]  /*02c0*/  LDG.E.64 R6, desc[UR4][R4.64+0x18] ;  /* 0x0000180404067981 */ /* 0x000ea8000c1e1b00 */
[----:B0-----:R-:W3:Y:S01]  /*02d0*/  LDG.E.U8 R9, desc[UR4][R2.64+0x3] ;  /* 0x0000030402097981 */ /* 0x001ee2000c1e1100 */
[----:B--2---:R-:W-:-:S05]  /*02e0*/  IADD3 R6, P0, PT, R6, R21, RZ ;  /* 0x0000001506067210 */ /* 0x004fca0007f1e0ff */
[----:B------:R-:W-:-:S05]  /*02f0*/  IMAD.X R7, R7, 0x1, R23, P0 ;  /* 0x0000000107077824 */ /* 0x000fca00000e0617 */
[----:B---3--:R-:W-:Y:S01]  /*0300*/  STG.E.U8 desc[UR4][R6.64], R9 ;  /* 0x0000000906007986 */ /* 0x008fe2000c101104 */
[----:B------:R-:W-:Y:S05]  /*0310*/  EXIT ;  /* 0x000000000000794d */ /* 0x000fea0003800000 */
.L_x_20:
        /* <DEDUP_REMOVED lines=14> */
.L_x_62:


//--------------------- .text._Z31nppiCopy_CxPxR_kernel_optimizedIfLi3EEvPKT_iPS0_S3_S3_iii --------------------------
	.section	.text._Z31nppiCopy_CxPxR_kernel_optimizedIfLi3EEvPKT_iPS0_S3_S3_iii,"ax",@progbits
	.align	128
        .global         _Z31nppiCopy_CxPxR_kernel_optimizedIfLi3EEvPKT_iPS0_S3_S3_iii
        .type           _Z31nppiCopy_CxPxR_kernel_optimizedIfLi3EEvPKT_iPS0_S3_S3_iii,@function
        .size           _Z31nppiCopy_CxPxR_kernel_optimizedIfLi3EEvPKT_iPS0_S3_S3_iii,(.L_x_63 - _Z31nppiCopy_CxPxR_kernel_optimizedIfLi3EEvPKT_iPS0_S3_S3_iii)
        .other          _Z31nppiCopy_CxPxR_kernel_optimizedIfLi3EEvPKT_iPS0_S3_S3_iii,@"STO_CUDA_ENTRY STV_DEFAULT"
_Z31nppiCopy_CxPxR_kernel_optimizedIfLi3EEvPKT_iPS0_S3_S3_iii:
.text._Z31nppiCopy_CxPxR_kernel_optimizedIfLi3EEvPKT_iPS0_S3_S3_iii:
        /* <DEDUP_REMOVED lines=16> */
[----:B------:R-:W2:Y:S01]  /*0100*/  LDCU.64 UR6, c[0x0][0x380] ;  /* 0x00007000ff0677ac */ /* 0x000ea20008000a00 */
[----:B------:R-:W3:Y:S02]  /*0110*/  LDCU.128 UR8, c[0x0][0x390] ;  /* 0x00007200ff0877ac */ /* 0x000ee40008000c00 */
[----:B0-----:R-:W-:Y:S01]  /*0120*/  ISETP.GE.AND P0, PT, R4, UR15, PT ;  /* 0x0000000f04007c0c */ /* 0x001fe2000bf06270 */
[----:B------:R-:W-:-:S02]  /*0130*/  IMAD R5, R2, UR14, RZ ;  /* 0x0000000e02057c24 */ /* 0x000fc4000f8e02ff */
[----:B-1----:R-:W-:Y:S01]  /*0140*/  IMAD R3, R2, UR4, RZ ;  /* 0x0000000402037c24 */ /* 0x002fe2000f8e02ff */
[----:B------:R-:W0:Y:S02]  /*0150*/  LDCU.64 UR4, c[0x0][0x358] ;  /* 0x00006b00ff0477ac */ /* 0x000e240008000a00 */
[----:B------:R-:W-:Y:S02]  /*0160*/  SHF.R.S32.HI R8, RZ, 0x1f, R5 ;  /* 0x0000001fff087819 */ /* 0x000fe40000011405 */
[----:B------:R-:W-:Y:S02]  /*0170*/  IADD3 R2, P4, PT, R5, UR12, RZ ;  /* 0x0000000c05027c10 */ /* 0x000fe4000ff9e0ff */
[----:B--2---:R-:W-:Y:S02]  /*0180*/  IADD3 R10, P1, PT, R3, UR6, RZ ;  /* 0x00000006030a7c10 */ /* 0x004fe4000ff3e0ff */
[C---:B---3--:R-:W-:Y:S02]  /*0190*/  IADD3 R6, P2, PT, R5.reuse, UR8, RZ ;  /* 0x0000000805067c10 */ /* 0x048fe4000ff5e0ff */
[----:B------:R-:W-:-:S02]  /*01a0*/  IADD3 R4, P3, PT, R5, UR10, RZ ;  /* 0x0000000a05047c10 */ /* 0x000fc4000ff7e0ff */
[----:B------:R-:W-:Y:S02]  /*01b0*/  LEA.HI.X.SX32 R11, R3, UR7, 0x1, P1 ;  /* 0x00000007030b7c11 */ /* 0x000fe400088f0eff */
[C---:B------:R-:W-:Y:S02]  /*01c0*/  IADD3.X R7, PT, PT, R8.reuse, UR9, RZ, P2, !PT ;  /* 0x0000000908077c10 */ /* 0x040fe400097fe4ff */
[C---:B------:R-:W-:Y:S02]  /*01d0*/  IADD3.X R5, PT, PT, R8.reuse, UR11, RZ, P3, !PT ;  /* 0x0000000b08057c10 */ /* 0x040fe40009ffe4ff */
[----:B------:R-:W-:Y:S01]  /*01e0*/  IADD3.X R3, PT, PT, R8, UR13, RZ, P4, !PT ;  /* 0x0000000d08037c10 */ /* 0x000fe2000a7fe4ff */
[----:B0-----:R-:W-:Y:S06]  /*01f0*/  @!P0 BRA `(.L_x_21) ;  /* 0x0000000000588947 */ /* 0x001fec0003800000 */
[----:B------:R-:W-:-:S13]  /*0200*/  ISETP.GE.AND P0, PT, R9, UR15, PT ;  /* 0x0000000f09007c0c */ /* 0x000fda000bf06270 */
[----:B------:R-:W-:Y:S05]  /*0210*/  @P0 EXIT ;  /* 0x000000000000094d */ /* 0x000fea0003800000 */
[----:B------:R-:W-:Y:S02]  /*0220*/  IMAD R21, R0, 0xc, RZ ;  /* 0x0000000c00157824 */ /* 0x000fe400078e02ff */
[----:B------:R-:W-:-:S07]  /*0230*/  IMAD.MOV.U32 R0, RZ, RZ, 0x1 ;  /* 0x00000001ff007424 */ /* 0x000fce00078e00ff */
.L_x_22:
[----:B------:R-:W-:-:S05]  /*0240*/  IMAD.WIDE R18, R21, 0x4, R10 ;  /* 0x0000000415127825 */ /* 0x000fca00078e020a */
[----:B0-----:R-:W2:Y:S01]  /*0250*/  LDG.E R23, desc[UR4][R18.64] ;  /* 0x0000000412177981 */ /* 0x001ea2000c1e1900 */
[----:B------:R-:W-:-:S05]  /*0260*/  IMAD.WIDE R16, R9, 0x4, R6 ;  /* 0x0000000409107825 */ /* 0x000fca00078e0206 */
[----:B--2---:R0:W-:Y:S04]  /*0270*/  STG.E desc[UR4][R16.64], R23 ;  /* 0x0000001710007986 */ /* 0x0041e8000c101904 */
[----:B------:R-:W2:Y:S01]  /*0280*/  LDG.E R25, desc[UR4][R18.64+0x4] ;  /* 0x0000040412197981 */ /* 0x000ea2000c1e1900 */
[----:B------:R-:W-:-:S05]  /*0290*/  IMAD.WIDE R14, R9, 0x4, R4 ;  /* 0x00000004090e7825 */ /* 0x000fca00078e0204 */
[----:B--2---:R0:W-:Y:S04]  /*02a0*/  STG.E desc[UR4][R14.64], R25 ;  /* 0x000000190e007986 */ /* 0x0041e8000c101904 */
[----:B------:R-:W2:Y:S01]  /*02b0*/  LDG.E R27, desc[UR4][R18.64+0x8] ;  /* 0x00000804121b7981 */ /* 0x000ea2000c1e1900 */
[----:B------:R-:W-:Y:S01]  /*02c0*/  IMAD.WIDE R12, R9, 0x4, R2 ;  /* 0x00000004090c7825 */ /* 0x000fe200078e0202 */
[----:B------:R-:W-:Y:S02]  /*02d0*/  IADD3 R8, PT, PT, R0, -0x1, RZ ;  /* 0xffffffff00087810 */ /* 0x000fe40007ffe0ff */
[----:B------:R-:W-:Y:S01]  /*02e0*/  IADD3 R21, PT, PT, R21, 0x3, RZ ;  /* 0x0000000315157810 */ /* 0x000fe20007ffe0ff */
[----:B------:R-:W-:Y:S01]  /*02f0*/  VIADD R9, R9, 0x1 ;  /* 0x0000000109097836 */ /* 0x000fe20000000000 */
[----:B------:R-:W-:Y:S01]  /*0300*/  ISETP.GE.U32.AND P0, PT, R8, 0x3, PT ;  /* 0x000000030800780c */ /* 0x000fe20003f06070 */
[----:B------:R-:W-:-:S03]  /*0310*/  VIADD R0, R0, 0x1 ;  /* 0x0000000100007836 */ /* 0x000fc60000000000 */
[----:B------:R-:W-:Y:S01]  /*0320*/  ISETP.LT.AND P1, PT, R9, UR15, PT ;  /* 0x0000000f09007c0c */ /* 0x000fe2000bf21270 */
[----:B--2---:R0:W-:-:S12]  /*0330*/  STG.E desc[UR4][R12.64], R27 ;  /* 0x0000001b0c007986 */ /* 0x0041d8000c101904 */
[----:B------:R-:W-:Y:S05]  /*0340*/  @!P0 BRA P1, `(.L_x_22) ;  /* 0xfffffffc00bc8947 */ /* 0x000fea000083ffff */
[----:B------:R-:W-:Y:S05]  /*0350*/  EXIT ;  /* 0x000000000000794d */ /* 0x000fea0003800000 */
.L_x_21:
[----:B------:R-:W-:-:S04]  /*0360*/  IMAD R13, R0, 0xc, RZ ;  /* 0x0000000c000d7824 */ /* 0x000fc800078e02ff */
[----:B------:R-:W-:-:S05]  /*0370*/  IMAD.WIDE R10, R13, 0x4, R10 ;  /* 0x000000040d0a7825 */ /* 0x000fca00078e020a */
[----:B------:R-:W2:Y:S01]  /*0380*/  LDG.E R13, desc[UR4][R10.64] ;  /* 0x000000040a0d7981 */ /* 0x000ea2000c1e1900 */
[----:B------:R-:W-:-:S05]  /*0390*/  IMAD.WIDE R6, R9, 0x4, R6 ;  /* 0x0000000409067825 */ /* 0x000fca00078e0206 */
[----:B--2---:R0:W-:Y:S04]  /*03a0*/  STG.E desc[UR4][R6.64], R13 ;  /* 0x0000000d06007986 */ /* 0x0041e8000c101904 */
[----:B------:R-:W2:Y:S01]  /*03b0*/  LDG.E R15, desc[UR4][R10.64+0x4] ;  /* 0x000004040a0f7981 */ /* 0x000ea2000c1e1900 */
[----:B------:R-:W-:-:S05]  /*03c0*/  IMAD.WIDE R4, R9, 0x4, R4 ;  /* 0x0000000409047825 */ /* 0x000fca00078e0204 */
[----:B--2---:R1:W-:Y:S04]  /*03d0*/  STG.E desc[UR4][R4.64], R15 ;  /* 0x0000000f04007986 */ /* 0x0043e8000c101904 */
[----:B------:R-:W2:Y:S01]  /*03e0*/  LDG.E R17, desc[UR4][R10.64+0x8] ;  /* 0x000008040a117981 */ /* 0x000ea2000c1e1900 */
[----:B------:R-:W-:-:S05]  /*03f0*/  IMAD.WIDE R2, R9, 0x4, R2 ;  /* 0x0000000409027825 */ /* 0x000fca00078e0202 */
[----:B--2---:R2:W-:Y:S04]  /*0400*/  STG.E desc[UR4][R2.64], R17 ;  /* 0x0000001102007986 */ /* 0x0045e8000c101904 */
[----:B------:R-:W3:Y:S04]  /*0410*/  LDG.E R9, desc[UR4][R10.64+0xc] ;  /* 0x00000c040a097981 */ /* 0x000ee8000c1e1900 */
[----:B---3--:R3:W-:Y:S04]  /*0420*/  STG.E desc[UR4][R6.64+0x4], R9 ;  /* 0x0000040906007986 */ /* 0x0087e8000c101904 */
[----:B------:R-:W4:Y:S04]  /*0430*/  LDG.E R19, desc[UR4][R10.64+0x10] ;  /* 0x000010040a137981 */ /* 0x000f28000c1e1900 */
[----:B----4-:R4:W-:Y:S04]  /*0440*/  STG.E desc[UR4][R4.64+0x4], R19 ;  /* 0x0000041304007986 */ /* 0x0109e8000c101904 */
[----:B0-----:R-:W5:Y:S04]  /*0450*/  LDG.E R13, desc[UR4][R10.64+0x14] ;  /* 0x000014040a0d7981 */ /* 0x001f68000c1e1900 */
[----:B-----5:R0:W-:Y:S04]  /*0460*/  STG.E desc[UR4][R2.64+0x4], R13 ;  /* 0x0000040d02007986 */ /* 0x0201e8000c101904 */
[----:B------:R-:W5:Y:S04]  /*0470*/  LDG.E R21, desc[UR4][R10.64+0x18] ;  /* 0x000018040a157981 */ /* 0x000f68000c1e1900 */
[----:B-----5:R-:W-:Y:S04]  /*0480*/  STG.E desc[UR4][R6.64+0x8], R21 ;  /* 0x0000081506007986 */ /* 0x020fe8000c101904 */
[----:B-1----:R-:W5:Y:S04]  /*0490*/  LDG.E R15, desc[UR4][R10.64+0x1c] ;  /* 0x00001c040a0f7981 */ /* 0x002f68000c1e1900 */
[----:B-----5:R-:W-:Y:S04]  /*04a0*/  STG.E desc[UR4][R4.64+0x8], R15 ;  /* 0x0000080f04007986 */ /* 0x020fe8000c101904 */
[----:B--2---:R-:W2:Y:S04]  /*04b0*/  LDG.E R17, desc[UR4][R10.64+0x20] ;  /* 0x000020040a117981 */ /* 0x004ea8000c1e1900 */
[----:B--2---:R-:W-:Y:S04]  /*04c0*/  STG.E desc[UR4][R2.64+0x8], R17 ;  /* 0x0000081102007986 */ /* 0x004fe8000c101904 */
[----:B---3--:R-:W2:Y:S04]  /*04d0*/  LDG.E R9, desc[UR4][R10.64+0x24] ;  /* 0x000024040a097981 */ /* 0x008ea8000c1e1900 */
[----:B--2---:R-:W-:Y:S04]  /*04e0*/  STG.E desc[UR4][R6.64+0xc], R9 ;  /* 0x00000c0906007986 */ /* 0x004fe8000c101904 */
[----:B----4-:R-:W2:Y:S04]  /*04f0*/  LDG.E R19, desc[UR4][R10.64+0x28] ;  /* 0x000028040a137981 */ /* 0x010ea8000c1e1900 */
[----:B--2---:R-:W-:Y:S04]  /*0500*/  STG.E desc[UR4][R4.64+0xc], R19 ;  /* 0x00000c1304007986 */ /* 0x004fe8000c101904 */
[----:B0-----:R-:W2:Y:S04]  /*0510*/  LDG.E R13, desc[UR4][R10.64+0x2c] ;  /* 0x00002c040a0d7981 */ /* 0x001ea8000c1e1900 */
[----:B--2---:R-:W-:Y:S01]  /*0520*/  STG.E desc[UR4][R2.64+0xc], R13 ;  /* 0x00000c0d02007986 */ /* 0x004fe2000c101904 */
[----:B------:R-:W-:Y:S05]  /*0530*/  EXIT ;  /* 0x000000000000794d */ /* 0x000fea0003800000 */
.L_x_23:
        /* <DEDUP_REMOVED lines=12> */
.L_x_63:


//--------------------- .text._Z31nppiCopy_CxPxR_kernel_optimizedIiLi3EEvPKT_iPS0_S3_S3_iii --------------------------
	.section	.text._Z31nppiCopy_CxPxR_kernel_optimizedIiLi3EEvPKT_iPS0_S3_S3_iii,"ax",@progbits
	.align	128
        .global         _Z31nppiCopy_CxPxR_kernel_optimizedIiLi3EEvPKT_iPS0_S3_S3_iii
        .type           _Z31nppiCopy_CxPxR_kernel_optimizedIiLi3EEvPKT_iPS0_S3_S3_iii,@function
        .size           _Z31nppiCopy_CxPxR_kernel_optimizedIiLi3EEvPKT_iPS0_S3_S3_iii,(.L_x_64 - _Z31nppiCopy_CxPxR_kernel_optimizedIiLi3EEvPKT_iPS0_S3_S3_iii)
        .other          _Z31nppiCopy_CxPxR_kernel_optimizedIiLi3EEvPKT_iPS0_S3_S3_iii,@"STO_CUDA_ENTRY STV_DEFAULT"
_Z31nppiCopy_CxPxR_kernel_optimizedIiLi3EEvPKT_iPS0_S3_S3_iii:
.text._Z31nppiCopy_CxPxR_kernel_optimizedIiLi3EEvPKT_iPS0_S3_S3_iii:
        /* <DEDUP_REMOVED lines=36> */
.L_x_25:
        /* <DEDUP_REMOVED lines=18> */
.L_x_24:
        /* <DEDUP_REMOVED lines=30> */
.L_x_26:
        /* <DEDUP_REMOVED lines=12> */
.L_x_64:


//--------------------- .text._Z31nppiCopy_CxPxR_kernel_optimizedIsLi3EEvPKT_iPS0_S3_S3_iii --------------------------
	.section	.text._Z31nppiCopy_CxPxR_kernel_optimizedIsLi3EEvPKT_iPS0_S3_S3_iii,"ax",@progbits
	.align	128
        .global         _Z31nppiCopy_CxPxR_kernel_optimizedIsLi3EEvPKT_iPS0_S3_S3_iii
        .type           _Z31nppiCopy_CxPxR_kernel_optimizedIsLi3EEvPKT_iPS0_S3_S3_iii,@function
        .size           _Z31nppiCopy_CxPxR_kernel_optimizedIsLi3EEvPKT_iPS0_S3_S3_iii,(.L_x_65 - _Z31nppiCopy_CxPxR_kernel_optimizedIsLi3EEvPKT_iPS0_S3_S3_iii)
        .other          _Z31nppiCopy_CxPxR_kernel_optimizedIsLi3EEvPKT_iPS0_S3_S3_iii,@"STO_CUDA_ENTRY STV_DEFAULT"
_Z31nppiCopy_CxPxR_kernel_optimizedIsLi3EEvPKT_iPS0_S3_S3_iii:
.text._Z31nppiCopy_CxPxR_kernel_optimizedIsLi3EEvPKT_iPS0_S3_S3_iii:
        /* <DEDUP_REMOVED lines=36> */
.L_x_28:
[----:B------:R-:W-:-:S05]  /*0240*/  IMAD.WIDE R18, R21, 0x2, R10 ;  /* 0x0000000215127825 */ /* 0x000fca00078e020a */
[----:B0-----:R-:W2:Y:S01]  /*0250*/  LDG.E.U16 R23, desc[UR4][R18.64] ;  /* 0x0000000412177981 */ /* 0x001ea2000c1e1500 */
[----:B------:R-:W-:-:S05]  /*0260*/  IMAD.WIDE R16, R9, 0x2, R6 ;  /* 0x0000000209107825 */ /* 0x000fca00078e0206 */
[----:B--2---:R0:W-:Y:S04]  /*0270*/  STG.E.U16 desc[UR4][R16.64], R23 ;  /* 0x0000001710007986 */ /* 0x0041e8000c101504 */
[----:B------:R-:W2:Y:S01]  /*0280*/  LDG.E.U16 R25, desc[UR4][R18.64+0x2] ;  /* 0x0000020412197981 */ /* 0x000ea2000c1e1500 */
[----:B------:R-:W-:-:S05]  /*0290*/  IMAD.WIDE R14, R9, 0x2, R4 ;  /* 0x00000002090e7825 */ /* 0x000fca00078e0204 */
[----:B--2---:R0:W-:Y:S04]  /*02a0*/  STG.E.U16 desc[UR4][R14.64], R25 ;  /* 0x000000190e007986 */ /* 0x0041e8000c101504 */
[----:B------:R-:W2:Y:S01]  /*02b0*/  LDG.E.U16 R27, desc[UR4][R18.64+0x4] ;  /* 0x00000404121b7981 */ /* 0x000ea2000c1e1500 */
[----:B------:R-:W-:Y:S01]  /*02c0*/  IMAD.WIDE R12, R9, 0x2, R2 ;  /* 0x00000002090c7825 */ /* 0x000fe200078e0202 */
[----:B------:R-:W-:Y:S02]  /*02d0*/  IADD3 R8, PT, PT, R0, -0x1, RZ ;  /* 0xffffffff00087810 */ /* 0x000fe40007ffe0ff */
[----:B------:R-:W-:Y:S01]  /*02e0*/  IADD3 R21, PT, PT, R21, 0x3, RZ ;  /* 0x0000000315157810 */ /* 0x000fe20007ffe0ff */
[----:B------:R-:W-:Y:S01]  /*02f0*/  VIADD R9, R9, 0x1 ;  /* 0x0000000109097836 */ /* 0x000fe20000000000 */
[----:B------:R-:W-:Y:S01]  /*0300*/  ISETP.GE.U32.AND P0, PT, R8, 0x3, PT ;  /* 0x000000030800780c */ /* 0x000fe20003f06070 */
[----:B------:R-:W-:-:S03]  /*0310*/  VIADD R0, R0, 0x1 ;  /* 0x0000000100007836 */ /* 0x000fc60000000000 */
[----:B------:R-:W-:Y:S01]  /*0320*/  ISETP.LT.AND P1, PT, R9, UR15, PT ;  /* 0x0000000f09007c0c */ /* 0x000fe2000bf21270 */
[----:B--2---:R0:W-:-:S12]  /*0330*/  STG.E.U16 desc[UR4][R12.64], R27 ;  /* 0x0000001b0c007986 */ /* 0x0041d8000c101504 */
[----:B------:R-:W-:Y:S05]  /*0340*/  @!P0 BRA P1, `(.L_x_28) ;  /* 0xfffffffc00bc8947 */ /* 0x000fea000083ffff */
[----:B------:R-:W-:Y:S05]  /*0350*/  EXIT ;  /* 0x000000000000794d */ /* 0x000fea0003800000 */
.L_x_27:
[----:B------:R-:W-:-:S04]  /*0360*/  IMAD R13, R0, 0xc, RZ ;  /* 0x0000000c000d7824 */ /* 0x000fc800078e02ff */
[----:B------:R-:W-:-:S05]  /*0370*/  IMAD.WIDE R10, R13, 0x2, R10 ;  /* 0x000000020d0a7825 */ /* 0x000fca00078e020a */
[----:B------:R-:W2:Y:S01]  /*0380*/  LDG.E.U16 R13, desc[UR4][R10.64] ;  /* 0x000000040a0d7981 */ /* 0x000ea2000c1e1500 */
[----:B------:R-:W-:-:S05]  /*0390*/  IMAD.WIDE R6, R9, 0x2, R6 ;  /* 0x0000000209067825 */ /* 0x000fca00078e0206 */
[----:B--2---:R0:W-:Y:S04]  /*03a0*/  STG.E.U16 desc[UR4][R6.64], R13 ;  /* 0x0000000d06007986 */ /* 0x0041e8000c101504 */
[----:B------:R-:W2:Y:S01]  /*03b0*/  LDG.E.U16 R15, desc[UR4][R10.64+0x2] ;  /* 0x000002040a0f7981 */ /* 0x000ea2000c1e1500 */
[----:B------:R-:W-:-:S05]  /*03c0*/  IMAD.WIDE R4, R9, 0x2, R4 ;  /* 0x0000000209047825 */ /* 0x000fca00078e0204 */
[----:B--2---:R1:W-:Y:S04]  /*03d0*/  STG.E.U16 desc[UR4][R4.64], R15 ;  /* 0x0000000f04007986 */ /* 0x0043e8000c101504 */
[----:B------:R-:W2:Y:S01]  /*03e0*/  LDG.E.U16 R17, desc[UR4][R10.64+0x4] ;  /* 0x000004040a117981 */ /* 0x000ea2000c1e1500 */
[----:B------:R-:W-:-:S05]  /*03f0*/  IMAD.WIDE R2, R9, 0x2, R2 ;  /* 0x0000000209027825 */ /* 0x000fca00078e0202 */
[----:B--2---:R2:W-:Y:S04]  /*0400*/  STG.E.U16 desc[UR4][R2.64], R17 ;  /* 0x0000001102007986 */ /* 0x0045e8000c101504 */
[----:B------:R-:W3:Y:S04]  /*0410*/  LDG.E.U16 R9, desc[UR4][R10.64+0x6] ;  /* 0x000006040a097981 */ /* 0x000ee8000c1e1500 */
[----:B---3--:R3:W-:Y:S04]  /*0420*/  STG.E.U16 desc[UR4][R6.64+0x2], R9 ;  /* 0x0000020906007986 */ /* 0x0087e8000c101504 */
[----:B------:R-:W4:Y:S04]  /*0430*/  LDG.E.U16 R19, desc[UR4][R10.64+0x8] ;  /* 0x000008040a137981 */ /* 0x000f28000c1e1500 */
[----:B----4-:R4:W-:Y:S04]  /*0440*/  STG.E.U16 desc[UR4][R4.64+0x2], R19 ;  /* 0x0000021304007986 */ /* 0x0109e8000c101504 */
[----:B0-----:R-:W5:Y:S04]  /*0450*/  LDG.E.U16 R13, desc[UR4][R10.64+0xa] ;  /* 0x00000a040a0d7981 */ /* 0x001f68000c1e1500 */
[----:B-----5:R0:W-:Y:S04]  /*0460*/  STG.E.U16 desc[UR4][R2.64+0x2], R13 ;  /* 0x0000020d02007986 */ /* 0x0201e8000c101504 */
[----:B------:R-:W5:Y:S04]  /*0470*/  LDG.E.U16 R21, desc[UR4][R10.64+0xc] ;  /* 0x00000c040a157981 */ /* 0x000f68000c1e1500 */
[----:B-----5:R-:W-:Y:S04]  /*0480*/  STG.E.U16 desc[UR4][R6.64+0x4], R21 ;  /* 0x0000041506007986 */ /* 0x020fe8000c101504 */
[----:B-1----:R-:W5:Y:S04]  /*0490*/  LDG.E.U16 R15, desc[UR4][R10.64+0xe] ;  /* 0x00000e040a0f7981 */ /* 0x002f68000c1e1500 */
[----:B-----5:R-:W-:Y:S04]  /*04a0*/  STG.E.U16 desc[UR4][R4.64+0x4], R15 ;  /* 0x0000040f04007986 */ /* 0x020fe8000c101504 */
[----:B--2---:R-:W2:Y:S04]  /*04b0*/  LDG.E.U16 R17, desc[UR4][R10.64+0x10] ;  /* 0x000010040a117981 */ /* 0x004ea8000c1e1500 */
[----:B--2---:R-:W-:Y:S04]  /*04c0*/  STG.E.U16 desc[UR4][R2.64+0x4], R17 ;  /* 0x0000041102007986 */ /* 0x004fe8000c101504 */
[----:B---3--:R-:W2:Y:S04]  /*04d0*/  LDG.E.U16 R9, desc[UR4][R10.64+0x12] ;  /* 0x000012040a097981 */ /* 0x008ea8000c1e1500 */
[----:B--2---:R-:W-:Y:S04]  /*04e0*/  STG.E.U16 desc[UR4][R6.64+0x6], R9 ;  /* 0x0000060906007986 */ /* 0x004fe8000c101504 */
[----:B----4-:R-:W2:Y:S04]  /*04f0*/  LDG.E.U16 R19, desc[UR4][R10.64+0x14] ;  /* 0x000014040a137981 */ /* 0x010ea8000c1e1500 */
[----:B--2---:R-:W-:Y:S04]  /*0500*/  STG.E.U16 desc[UR4][R4.64+0x6], R19 ;  /* 0x0000061304007986 */ /* 0x004fe8000c101504 */
[----:B0-----:R-:W2:Y:S04]  /*0510*/  LDG.E.U16 R13, desc[UR4][R10.64+0x16] ;  /* 0x000016040a0d7981 */ /* 0x001ea8000c1e1500 */
[----:B--2---:R-:W-:Y:S01]  /*0520*/  STG.E.U16 desc[UR4][R2.64+0x6], R13 ;  /* 0x0000060d02007986 */ /* 0x004fe2000c101504 */
[----:B------:R-:W-:Y:S05]  /*0530*/  EXIT ;  /* 0x000000000000794d */ /* 0x000fea0003800000 */
.L_x_29:
        /* <DEDUP_REMOVED lines=12> */
.L_x_65:


//--------------------- .text._Z31nppiCopy_CxPxR_kernel_optimizedItLi3EEvPKT_iPS0_S3_S3_iii --------------------------
	.section	.text._Z31nppiCopy_CxPxR_kernel_optimizedItLi3EEvPKT_iPS0_S3_S3_iii,"ax",@progbits
	.align	128
        .global         _Z31nppiCopy_CxPxR_kernel_optimizedItLi3EEvPKT_iPS0_S3_S3_iii
        .type           _Z31nppiCopy_CxPxR_kernel_optimizedItLi3EEvPKT_iPS0_S3_S3_iii,@function
        .size           _Z31nppiCopy_CxPxR_kernel_optimizedItLi3EEvPKT_iPS0_S3_S3_iii,(.L_x_66 - _Z31nppiCopy_CxPxR_kernel_optimizedItLi3EEvPKT_iPS0_S3_S3_iii)
        .other          _Z31nppiCopy_CxPxR_kernel_optimizedItLi3EEvPKT_iPS0_S3_S3_iii,@"STO_CUDA_ENTRY STV_DEFAULT"
_Z31nppiCopy_CxPxR_kernel_optimizedItLi3EEvPKT_iPS0_S3_S3_iii:
.text._Z31nppiCopy_CxPxR_kernel_optimizedItLi3EEvPKT_iPS0_S3_S3_iii:
        /* <DEDUP_REMOVED lines=36> */
.L_x_31:
        /* <DEDUP_REMOVED lines=18> */
.L_x_30:
        /* <DEDUP_REMOVED lines=30> */
.L_x_32:
        /* <DEDUP_REMOVED lines=12> */
.L_x_66:


//--------------------- .text._Z31nppiCopy_CxPxR_kernel_optimizedIhLi3EEvPKT_iPS0_S3_S3_iii --------------------------
	.section	.text._Z31nppiCopy_CxPxR_kernel_optimizedIhLi3EEvPKT_iPS0_S3_S3_iii,"ax",@progbits
	.align	128
        .global         _Z31nppiCopy_CxPxR_kernel_optimizedIhLi3EEvPKT_iPS0_S3_S3_iii
        .type           _Z31nppiCopy_CxPxR_kernel_optimizedIhLi3EEvPKT_iPS0_S3_S3_iii,@function
        .size           _Z31nppiCopy_CxPxR_kernel_optimizedIhLi3EEvPKT_iPS0_S3_S3_iii,(.L_x_67 - _Z31nppiCopy_CxPxR_kernel_optimizedIhLi3EEvPKT_iPS0_S3_S3_iii)
        .other          _Z31nppiCopy_CxPxR_kernel_optimizedIhLi3EEvPKT_iPS0_S3_S3_iii,@"STO_CUDA_ENTRY STV_DEFAULT"
_Z31nppiCopy_CxPxR_kernel_optimizedIhLi3EEvPKT_iPS0_S3_S3_iii:
.text._Z31nppiCopy_CxPxR_kernel_optimizedIhLi3EEvPKT_iPS0_S3_S3_iii:
        /* <DEDUP_REMOVED lines=16> */
[----:B------:R-:W2:Y:S01]  /*0100*/  LDCU.64 UR8, c[0x0][0x380] ;  /* 0x00007000ff0877ac */ /* 0x000ea20008000a00 */
[----:B------:R-:W3:Y:S01]  /*0110*/  LDCU.128 UR12, c[0x0][0x390] ;  /* 0x00007200ff0c77ac */ /* 0x000ee20008000c00 */
[----:B------:R-:W4:Y:S02]  /*0120*/  LDCU.64 UR4, c[0x0][0x358] ;  /* 0x00006b00ff0477ac */ /* 0x000f240008000a00 */
[----:B0-----:R-:W-:Y:S01]  /*0130*/  ISETP.GE.AND P0, PT, R3, UR19, PT ;  /* 0x0000001303007c0c */ /* 0x001fe2000bf06270 */
[----:B------:R-:W-:-:S02]  /*0140*/  IMAD R4, R2, UR18, RZ ;  /* 0x0000001202047c24 */ /* 0x000fc4000f8e02ff */
[----:B-1----:R-:W-:-:S03]  /*0150*/  IMAD R2, R2, UR6, RZ ;  /* 0x0000000602027c24 */ /* 0x002fc6000f8e02ff */
[----:B------:R-:W-:Y:S02]  /*0160*/  IADD3 R3, P4, PT, R4, UR16, RZ ;  /* 0x0000001004037c10 */ /* 0x000fe4000ff9e0ff */
[----:B------:R-:W-:Y:S02]  /*0170*/  SHF.R.S32.HI R7, RZ, 0x1f, R4 ;  /* 0x0000001fff077819 */ /* 0x000fe40000011404 */
[----:B--2---:R-:W-:Y:S02]  /*0180*/  IADD3 R25, P1, PT, R2, UR8, RZ ;  /* 0x0000000802197c10 */ /* 0x004fe4000ff3e0ff */
[C---:B---3--:R-:W-:Y:S02]  /*0190*/  IADD3 R11, P2, PT, R4.reuse, UR12, RZ ;  /* 0x0000000c040b7c10 */ /* 0x048fe4000ff5e0ff */
[----:B------:R-:W-:Y:S02]  /*01a0*/  IADD3 R5, P3, PT, R4, UR14, RZ ;  /* 0x0000000e04057c10 */ /* 0x000fe4000ff7e0ff */
[----:B------:R-:W-:-:S02]  /*01b0*/  LEA.HI.X.SX32 R27, R2, UR9, 0x1, P1 ;  /* 0x00000009021b7c11 */ /* 0x000fc400088f0eff */
[C---:B------:R-:W-:Y:S02]  /*01c0*/  IADD3.X R9, PT, PT, R7.reuse, UR13, RZ, P2, !PT ;  /* 0x0000000d07097c10 */ /* 0x040fe400097fe4ff */
[C---:B------:R-:W-:Y:S02]  /*01d0*/  IADD3.X R4, PT, PT, R7.reuse, UR15, RZ, P3, !PT ;  /* 0x0000000f07047c10 */ /* 0x040fe40009ffe4ff */
[----:B------:R-:W-:Y:S01]  /*01e0*/  IADD3.X R2, PT, PT, R7, UR17, RZ, P4, !PT ;  /* 0x0000001107027c10 */ /* 0x000fe2000a7fe4ff */
[----:B----4-:R-:W-:Y:S06]  /*01f0*/  @!P0 BRA `(.L_x_33) ;  /* 0x00000000006c8947 */ /* 0x010fec0003800000 */
[----:B------:R-:W-:-:S13]  /*0200*/  ISETP.GE.AND P0, PT, R0, UR19, PT ;  /* 0x0000001300007c0c */ /* 0x000fda000bf06270 */
[----:B------:R-:W-:Y:S05]  /*0210*/  @P0 EXIT ;  /* 0x000000000000094d */ /* 0x000fea0003800000 */
[----:B------:R-:W-:Y:S02]  /*0220*/  IMAD R8, R6, 0xc, RZ ;  /* 0x0000000c06087824 */ /* 0x000fe400078e02ff */
[----:B------:R-:W-:-:S07]  /*0230*/  IMAD.MOV.U32 R10, RZ, RZ, 0x1 ;  /* 0x00000001ff0a7424 */ /* 0x000fce00078e00ff */
.L_x_34:
[----:B------:R-:W-:-:S04]  /*0240*/  IADD3 R6, P0, PT, R8, R25, RZ ;  /* 0x0000001908067210 */ /* 0x000fc80007f1e0ff */
[----:B------:R-:W-:-:S05]  /*0250*/  LEA.HI.X.SX32 R7, R8, R27, 0x1, P0 ;  /* 0x0000001b08077211 */ /* 0x000fca00000f0eff */
[----:B0-----:R-:W2:Y:S01]  /*0260*/  LDG.E.U8 R19, desc[UR4][R6.64] ;  /* 0x0000000406137981 */ /* 0x001ea2000c1e1100 */
[----:B------:R-:W-:Y:S02]  /*0270*/  SHF.R.S32.HI R17, RZ, 0x1f, R0 ;  /* 0x0000001fff117819 */ /* 0x000fe40000011400 */
[----:B------:R-:W-:-:S05]  /*0280*/  IADD3 R12, P0, PT, R0, R11, RZ ;  /* 0x0000000b000c7210 */ /* 0x000fca0007f1e0ff */
[----:B------:R-:W-:Y:S01]  /*0290*/  IMAD.X R13, R17, 0x1, R9, P0 ;  /* 0x00000001110d7824 */ /* 0x000fe200000e0609 */
[----:B------:R-:W-:-:S04]  /*02a0*/  IADD3 R14, P0, PT, R0, R5, RZ ;  /* 0x00000005000e7210 */ /* 0x000fc80007f1e0ff */
[----:B--2---:R0:W-:Y:S04]  /*02b0*/  STG.E.U8 desc[UR4][R12.64], R19 ;  /* 0x000000130c007986 */ /* 0x0041e8000c101104 */
[----:B------:R-:W2:Y:S01]  /*02c0*/  LDG.E.U8 R21, desc[UR4][R6.64+0x1] ;  /* 0x0000010406157981 */ /* 0x000ea2000c1e1100 */
[----:B------:R-:W-:Y:S01]  /*02d0*/  IMAD.X R15, R17, 0x1, R4, P0 ;  /* 0x00000001110f7824 */ /* 0x000fe200000e0604 */
[----:B------:R-:W-:-:S04]  /*02e0*/  IADD3 R16, P0, PT, R0, R3, RZ ;  /* 0x0000000300107210 */ /* 0x000fc80007f1e0ff */
[----:B--2---:R0:W-:Y:S04]  /*02f0*/  STG.E.U8 desc[UR4][R14.64], R21 ;  /* 0x000000150e007986 */ /* 0x0041e8000c101104 */
[----:B------:R-:W2:Y:S01]  /*0300*/  LDG.E.U8 R23, desc[UR4][R6.64+0x2] ;  /* 0x0000020406177981 */ /* 0x000ea2000c1e1100 */
[----:B------:R-:W-:Y:S02]  /*0310*/  IMAD.X R17, R17, 0x1, R2, P0 ;  /* 0x0000000111117824 */ /* 0x000fe400000e0602 */
        /* <DEDUP_REMOVED lines=9> */
.L_x_33:
[----:B------:R-:W-:-:S05]  /*03b0*/  IMAD R8, R6, 0xc, RZ ;  /* 0x0000000c06087824 */ /* 0x000fca00078e02ff */
[----:B------:R-:W-:-:S04]  /*03c0*/  IADD3 R6, P0, PT, R8, R25, RZ ;  /* 0x0000001908067210 */ /* 0x000fc80007f1e0ff */
[----:B------:R-:W-:-:S05]  /*03d0*/  LEA.HI.X.SX32 R7, R8, R27, 0x1, P0 ;  /* 0x0000001b08077211 */ /* 0x000fca00000f0eff */
[----:B------:R-:W2:Y:S01]  /*03e0*/  LDG.E.U8 R13, desc[UR4][R6.64] ;  /* 0x00000004060d7981 */ /* 0x000ea2000c1e1100 */
[----:B------:R-:W-:Y:S02]  /*03f0*/  IADD3 R8, P0, PT, R0, R11, RZ ;  /* 0x0000000b00087210 */ /* 0x000fe40007f1e0ff */
[----:B------:R-:W-:-:S05]  /*0400*/  SHF.R.S32.HI R19, RZ, 0x1f, R0 ;  /* 0x0000001fff137819 */ /* 0x000fca0000011400 */
        /* <DEDUP_REMOVED lines=8> */
[----:B------:R-:W-:-:S05]  /*0490*/  IMAD.X R5, R19, 0x1, R2, P0 ;  /* 0x0000000113057824 */ /* 0x000fca00000e0602 */
[----:B--2---:R2:W-:Y:S04]  /*04a0*/  STG.E.U8 desc[UR4][R4.64], R17 ;  /* 0x0000001104007986 */ /* 0x0045e8000c101104 */
[----:B------:R-:W3:Y:S04]  /*04b0*/  LDG.E.U8 R3, desc[UR4][R6.64+0x3] ;  /* 0x0000030406037981 */ /* 0x000ee8000c1e1100 */
[----:B---3--:R3:W-:Y:S04]  /*04c0*/  STG.E.U8 desc[UR4][R8.64+0x1], R3 ;  /* 0x0000010308007986 */ /* 0x0087e8000c101104 */
[----:B0-----:R-:W4:Y:S04]  /*04d0*/  LDG.E.U8 R13, desc[UR4][R6.64+0x4] ;  /* 0x00000404060d7981 */ /* 0x001f28000c1e1100 */
[----:B----4-:R0:W-:Y:S04]  /*04e0*/  STG.E.U8 desc[UR4][R10.64+0x1], R13 ;  /* 0x0000010d0a007986 */ /* 0x0101e8000c101104 */
[----:B------:R-:W4:Y:S04]  /*04f0*/  LDG.E.U8 R19, desc[UR4][R6.64+0x5] ;  /* 0x0000050406137981 */ /* 0x000f28000c1e1100 */
[----:B----4-:R4:W-:Y:S04]  /*0500*/  STG.E.U8 desc[UR4][R4.64+0x1], R19 ;  /* 0x0000011304007986 */ /* 0x0109e8000c101104 */
[----:B-1----:R-:W5:Y:S04]  /*0510*/  LDG.E.U8 R15, desc[UR4][R6.64+0x6] ;  /* 0x00000604060f7981 */ /* 0x002f68000c1e1100 */
[----:B-----5:R-:W-:Y:S04]  /*0520*/  STG.E.U8 desc[UR4][R8.64+0x2], R15 ;  /* 0x0000020f08007986 */ /* 0x020fe8000c101104 */
[----:B------:R-:W5:Y:S04]  /*0530*/  LDG.E.U8 R21, desc[UR4][R6.64+0x7] ;  /* 0x0000070406157981 */ /* 0x000f68000c1e1100 */
[----:B-----5:R-:W-:Y:S04]  /*0540*/  STG.E.U8 desc[UR4][R10.64+0x2], R21 ;  /* 0x000002150a007986 */ /* 0x020fe8000c101104 */
[----:B--2---:R-:W2:Y:S04]  /*0550*/  LDG.E.U8 R17, desc[UR4][R6.64+0x8] ;  /* 0x0000080406117981 */ /* 0x004ea8000c1e1100 */
[----:B--2---:R-:W-:Y:S04]  /*0560*/  STG.E.U8 desc[UR4][R4.64+0x2], R17 ;  /* 0x0000021104007986 */ /* 0x004fe8000c101104 */
[----:B---3--:R-:W2:Y:S04]  /*0570*/  LDG.E.U8 R3, desc[UR4][R6.64+0x9] ;  /* 0x0000090406037981 */ /* 0x008ea8000c1e1100 */
[----:B--2---:R-:W-:Y:S04]  /*0580*/  STG.E.U8 desc[UR4][R8.64+0x3], R3 ;  /* 0x0000030308007986 */ /* 0x004fe8000c101104 */
[----:B0-----:R-:W2:Y:S04]  /*0590*/  LDG.E.U8 R13, desc[UR4][R6.64+0xa] ;  /* 0x00000a04060d7981 */ /* 0x001ea8000c1e1100 */
[----:B--2---:R-:W-:Y:S04]  /*05a0*/  STG.E.U8 desc[UR4][R10.64+0x3], R13 ;  /* 0x0000030d0a007986 */ /* 0x004fe8000c101104 */
[----:B----4-:R-:W2:Y:S04]  /*05b0*/  LDG.E.U8 R19, desc[UR4][R6.64+0xb] ;  /* 0x00000b0406137981 */ /* 0x010ea8000c1e1100 */
[----:B--2---:R-:W-:Y:S01]  /*05c0*/  STG.E.U8 desc[UR4][R4.64+0x3], R19 ;  /* 0x0000031304007986 */ /* 0x004fe2000c101104 */
[----:B------:R-:W-:Y:S05]  /*05d0*/  EXIT ;  /* 0x000000000000794d */ /* 0x000fea0003800000 */
.L_x_35:
        /* <DEDUP_REMOVED lines=10> */
.L_x_67:


//--------------------- .text._Z15nppiCopy_kernelIfLi4EEvPKT_iPS0_iii --------------------------
	.section	.text._Z15nppiCopy_kernelIfLi4EEvPKT_iPS0_iii,"ax",@progbits
	.align	128
        .global         _Z15nppiCopy_kernelIfLi4EEvPKT_iPS0_iii
        .type           _Z15nppiCopy_kernelIfLi4EEvPKT_iPS0_iii,@function
        .size           _Z15nppiCopy_kernelIfLi4EEvPKT_iPS0_iii,(.L_x_68 - _Z15nppiCopy_kernelIfLi4EEvPKT_iPS0_iii)
        .other          _Z15nppiCopy_kernelIfLi4EEvPKT_iPS0_iii,@"STO_CUDA_ENTRY STV_DEFAULT"
_Z15nppiCopy_kernelIfLi4EEvPKT_iPS0_iii:
.text._Z15nppiCopy_kernelIfLi4EEvPKT_iPS0_iii:
        /* <DEDUP_REMOVED lines=14> */
[----:B------:R-:W0:Y:S01]  /*00e0*/  LDCU UR4, c[0x0][0x388] ;  /* 0x00007100ff0477ac */ /* 0x000e220008000800 */
[----:B------:R-:W-:Y:S01]  /*00f0*/  SHF.L.U32 R7, R0, 0x2, RZ ;  /* 0x0000000200077819 */ /* 0x000fe200000006ff */
[----:B------:R-:W1:Y:S01]  /*0100*/  LDCU.64 UR6, c[0x0][0x380] ;  /* 0x00007000ff0677ac */ /* 0x000e620008000a00 */
[----:B------:R-:W2:Y:S01]  /*0110*/  LDCU.64 UR8, c[0x0][0x390] ;  /* 0x00007200ff0877ac */ /* 0x000ea20008000a00 */
[----:B0-----:R-:W-:Y:S01]  /*0120*/  IMAD R3, R4, UR4, RZ ;  /* 0x0000000404037c24 */ /* 0x001fe2000f8e02ff */
[----:B------:R-:W0:Y:S04]  /*0130*/  LDCU.64 UR4, c[0x0][0x358] ;  /* 0x00006b00ff0477ac */ /* 0x000e280008000a00 */
[C---:B-1----:R-:W-:Y:S01]  /*0140*/  IADD3 R2, P0, PT, R3.reuse, UR6, RZ ;  /* 0x0000000603027c10 */ /* 0x042fe2000ff1e0ff */
[----:B------:R-:W1:Y:S03]  /*0150*/  LDCU UR6, c[0x0][0x398] ;  /* 0x00007300ff0677ac */ /* 0x000e660008000800 */
[----:B------:R-:W-:-:S03]  /*0160*/  LEA.HI.X.SX32 R3, R3, UR7, 0x1, P0 ;  /* 0x0000000703037c11 */ /* 0x000fc600080f0eff */
[----:B------:R-:W-:-:S05]  /*0170*/  IMAD.WIDE R2, R7, 0x4, R2 ;  /* 0x0000000407027825 */ /* 0x000fca00078e0202 */
[----:B0-----:R-:W3:Y:S01]  /*0180*/  LDG.E R9, desc[UR4][R2.64] ;  /* 0x0000000402097981 */ /* 0x001ee2000c1e1900 */
[----:B-1----:R-:W-:-:S05]  /*0190*/  IMAD R0, R4, UR6, RZ ;  /* 0x0000000604007c24 */ /* 0x002fca000f8e02ff */
[----:B--2---:R-:W-:-:S04]  /*01a0*/  IADD3 R4, P0, PT, R0, UR8, RZ ;  /* 0x0000000800047c10 */ /* 0x004fc8000ff1e0ff */
[----:B------:R-:W-:-:S03]  /*01b0*/  LEA.HI.X.SX32 R5, R0, UR9, 0x1, P0 ;  /* 0x0000000900057c11 */ /* 0x000fc600080f0eff */
[----:B------:R-:W-:-:S05]  /*01c0*/  IMAD.WIDE R4, R7, 0x4, R4 ;  /* 0x0000000407047825 */ /* 0x000fca00078e0204 */
[----:B---3--:R-:W-:Y:S04]  /*01d0*/  STG.E desc[UR4][R4.64], R9 ;  /* 0x0000000904007986 */ /* 0x008fe8000c101904 */
[----:B------:R-:W2:Y:S04]  /*01e0*/  LDG.E R7, desc[UR4][R2.64+0x4] ;  /* 0x0000040402077981 */ /* 0x000ea8000c1e1900 */
[----:B--2---:R-:W-:Y:S04]  /*01f0*/  STG.E desc[UR4][R4.64+0x4], R7 ;  /* 0x0000040704007986 */ /* 0x004fe8000c101904 */
[----:B------:R-:W2:Y:S04]  /*0200*/  LDG.E R11, desc[UR4][R2.64+0x8] ;  /* 0x00000804020b7981 */ /* 0x000ea8000c1e1900 */
[----:B--2---:R-:W-:Y:S04]  /*0210*/  STG.E desc[UR4][R4.64+0x8], R11 ;  /* 0x0000080b04007986 */ /* 0x004fe8000c101904 */
[----:B------:R-:W2:Y:S04]  /*0220*/  LDG.E R13, desc[UR4][R2.64+0xc] ;  /* 0x00000c04020d7981 */ /* 0x000ea8000c1e1900 */
[----:B--2---:R-:W-:Y:S01]  /*0230*/  STG.E desc[UR4][R4.64+0xc], R13 ;  /* 0x00000c0d04007986 */ /* 0x004fe2000c101904 */
[----:B------:R-:W-:Y:S05]  /*0240*/  EXIT ;  /* 0x000000000000794d */ /* 0x000fea0003800000 */
.L_x_36:
        /* <DEDUP_REMOVED lines=11> */
.L_x_68:


//--------------------- .text._Z15nppiCopy_kernelIfLi3EEvPKT_iPS0_iii --------------------------
	.section	.text._Z15nppiCopy_kernelIfLi3EEvPKT_iPS0_iii,"ax",@progbits
	.align	128
        .global         _Z15nppiCopy_kernelIfLi3EEvPKT_iPS0_iii
        .type           _Z15nppiCopy_kernelIfLi3EEvPKT_iPS0_iii,@function
        .size           _Z15nppiCopy_kernelIfLi3EEvPKT_iPS0_iii,(.L_x_69 - _Z15nppiCopy_kernelIfLi3EEvPKT_iPS0_iii)
        .other          _Z15nppiCopy_kernelIfLi3EEvPKT_iPS0_iii,@"STO_CUDA_ENTRY STV_DEFAULT"
_Z15nppiCopy_kernelIfLi3EEvPKT_iPS0_iii:
.text._Z15nppiCopy_kernelIfLi3EEvPKT_iPS0_iii:
        /* <DEDUP_REMOVED lines=15> */
[----:B------:R-:W-:Y:S01]  /*00f0*/  IMAD R7, R0, 0x3, RZ ;  /* 0x0000000300077824 */ /* 0x000fe200078e02ff */
        /* <DEDUP_REMOVED lines=17> */
[----:B--2---:R-:W-:Y:S01]  /*0210*/  STG.E desc[UR4][R4.64+0x8], R11 ;  /* 0x0000080b04007986 */ /* 0x004fe2000c101904 */
[----:B------:R-:W-:Y:S05]  /*0220*/  EXIT ;  /* 0x000000000000794d */ /* 0x000fea0003800000 */
.L_x_37:
        /* <DEDUP_REMOVED lines=13> */
.L_x_69:


//--------------------- .text._Z15nppiCopy_kernelIfLi1EEvPKT_iPS0_iii --------------------------
	.section	.text._Z15nppiCopy_kernelIfLi1EEvPKT_iPS0_iii,"ax",@progbits
	.align	128
        .global         _Z15nppiCopy_kernelIfLi1EEvPKT_iPS0_iii
        .type           _Z15nppiCopy_kernelIfLi1EEvPKT_iPS0_iii,@function
        .size           _Z15nppiCopy_kernelIfLi1EEvPKT_iPS0_iii,(.L_x_70 - _Z15nppiCopy_kernelIfLi1EEvPKT_iPS0_iii)
        .other          _Z15nppiCopy_kernelIfLi1EEvPKT_iPS0_iii,@"STO_CUDA_ENTRY STV_DEFAULT"
_Z15nppiCopy_kernelIfLi1EEvPKT_iPS0_iii:
.text._Z15nppiCopy_kernelIfLi1EEvPKT_iPS0_iii:
        /* <DEDUP_REMOVED lines=15> */
[----:B------:R-:W1:Y:S01]  /*00f0*/  LDCU.64 UR6, c[0x0][0x380] ;  /* 0x00007000ff0677ac */ /* 0x000e620008000a00 */
[----:B------:R-:W2:Y:S01]  /*0100*/  LDCU.64 UR8, c[0x0][0x390] ;  /* 0x00007200ff0877ac */ /* 0x000ea20008000a00 */
[----:B0-----:R-:W-:Y:S01]  /*0110*/  IMAD R3, R0, UR4, RZ ;  /* 0x0000000400037c24 */ /* 0x001fe2000f8e02ff */
[----:B------:R-:W0:Y:S04]  /*0120*/  LDCU.64 UR4, c[0x0][0x358] ;  /* 0x00006b00ff0477ac */ /* 0x000e280008000a00 */
[C---:B-1----:R-:W-:Y:S01]  /*0130*/  IADD3 R2, P0, PT, R3.reuse, UR6, RZ ;  /* 0x0000000603027c10 */ /* 0x042fe2000ff1e0ff */
[----:B------:R-:W1:Y:S03]  /*0140*/  LDCU UR6, c[0x0][0x398] ;  /* 0x00007300ff0677ac */ /* 0x000e660008000800 */
[----:B------:R-:W-:-:S03]  /*0150*/  LEA.HI.X.SX32 R3, R3, UR7, 0x1, P0 ;  /* 0x0000000703037c11 */ /* 0x000fc600080f0eff */
[----:B------:R-:W-:-:S06]  /*0160*/  IMAD.WIDE R2, R7, 0x4, R2 ;  /* 0x0000000407027825 */ /* 0x000fcc00078e0202 */
[----:B0-----:R-:W3:Y:S01]  /*0170*/  LDG.E R3, desc[UR4][R2.64] ;  /* 0x0000000402037981 */ /* 0x001ee2000c1e1900 */
[----:B-1----:R-:W-:-:S05]  /*0180*/  IMAD R0, R0, UR6, RZ ;  /* 0x0000000600007c24 */ /* 0x002fca000f8e02ff */
[----:B--2---:R-:W-:-:S04]  /*0190*/  IADD3 R4, P0, PT, R0, UR8, RZ ;  /* 0x0000000800047c10 */ /* 0x004fc8000ff1e0ff */
[----:B------:R-:W-:-:S03]  /*01a0*/  LEA.HI.X.SX32 R5, R0, UR9, 0x1, P0 ;  /* 0x0000000900057c11 */ /* 0x000fc600080f0eff */
[----:B------:R-:W-:-:S05]  /*01b0*/  IMAD.WIDE R4, R7, 0x4, R4 ;  /* 0x0000000407047825 */ /* 0x000fca00078e0204 */
[----:B---3--:R-:W-:Y:S01]  /*01c0*/  STG.E desc[UR4][R4.64], R3 ;  /* 0x0000000304007986 */ /* 0x008fe2000c101904 */
[----:B------:R-:W-:Y:S05]  /*01d0*/  EXIT ;  /* 0x000000000000794d */ /* 0x000fea0003800000 */
.L_x_38:
        /* <DEDUP_REMOVED lines=10> */
.L_x_70:


//--------------------- .text._Z15nppiCopy_kernelIiLi4EEvPKT_iPS0_iii --------------------------
	.section	.text._Z15nppiCopy_kernelIiLi4EEvPKT_iPS0_iii,"ax",@progbits
	.align	128
        .global         _Z15nppiCopy_kernelIiLi4EEvPKT_iPS0_iii
        .type           _Z15nppiCopy_kernelIiLi4EEvPKT_iPS0_iii,@function
        .size           _Z15nppiCopy_kernelIiLi4EEvPKT_iPS0_iii,(.L_x_71 - _Z15nppiCopy_kernelIiLi4EEvPKT_iPS0_iii)
        .other          _Z15nppiCopy_kernelIiLi4EEvPKT_iPS0_iii,@"STO_CUDA_ENTRY STV_DEFAULT"
_Z15nppiCopy_kernelIiLi4EEvPKT_iPS0_iii:
.text._Z15nppiCopy_kernelIiLi4EEvPKT_iPS0_iii:
        /* <DEDUP_REMOVED lines=37> */
.L_x_39:
        /* <DEDUP_REMOVED lines=11> */
.L_x_71:


//--------------------- .text._Z15nppiCopy_kernelIiLi3EEvPKT_iPS0_iii --------------------------
	.section	.text._Z15nppiCopy_kernelIiLi3EEvPKT_iPS0_iii,"ax",@progbits
	.align	128
        .global         _Z15nppiCopy_kernelIiLi3EEvPKT_iPS0_iii
        .type           _Z15nppiCopy_kernelIiLi3EEvPKT_iPS0_iii,@function
        .size           _Z15nppiCopy_kernelIiLi3EEvPKT_iPS0_iii,(.L_x_72 - _Z15nppiCopy_kernelIiLi3EEvPKT_iPS0_iii)
        .other          _Z15nppiCopy_kernelIiLi3EEvPKT_iPS0_iii,@"STO_CUDA_ENTRY STV_DEFAULT"
_Z15nppiCopy_kernelIiLi3EEvPKT_iPS0_iii:
.text._Z15nppiCopy_kernelIiLi3EEvPKT_iPS0_iii:
        /* <DEDUP_REMOVED lines=35> */
.L_x_40:
        /* <DEDUP_REMOVED lines=13> */
.L_x_72:


//--------------------- .text._Z15nppiCopy_kernelIiLi1EEvPKT_iPS0_iii --------------------------
	.section	.text._Z15nppiCopy_kernelIiLi1EEvPKT_iPS0_iii,"ax",@progbits
	.align	128
        .global         _Z15nppiCopy_kernelIiLi1EEvPKT_iPS0_iii
        .type           _Z15nppiCopy_kernelIiLi1EEvPKT_iPS0_iii,@function
        .size           _Z15nppiCopy_kernelIiLi1EEvPKT_iPS0_iii,(.L_x_73 - _Z15nppiCopy_kernelIiLi1EEvPKT_iPS0_iii)
        .other          _Z15nppiCopy_kernelIiLi1EEvPKT_iPS0_iii,@"STO_CUDA_ENTRY STV_DEFAULT"
_Z15nppiCopy_kernelIiLi1EEvPKT_iPS0_iii:
.text._Z15nppiCopy_kernelIiLi1EEvPKT_iPS0_iii:
        /* <DEDUP_REMOVED lines=30> */
.L_x_41:
        /* <DEDUP_REMOVED lines=10> */
.L_x_73:


//--------------------- .text._Z15nppiCopy_kernelIsLi4EEvPKT_iPS0_iii --------------------------
	.section	.text._Z15nppiCopy_kernelIsLi4EEvPKT_iPS0_iii,"ax",@progbits
	.align	128
        .global         _Z15nppiCopy_kernelIsLi4EEvPKT_iPS0_iii
        .type           _Z15nppiCopy_kernelIsLi4EEvPKT_iPS0_iii,@function
        .size           _Z15nppiCopy_kernelIsLi4EEvPKT_iPS0_iii,(.L_x_74 - _Z15nppiCopy_kernelIsLi4EEvPKT_iPS0_iii)
        .other          _Z15nppiCopy_kernelIsLi4EEvPKT_iPS0_iii,@"STO_CUDA_ENTRY STV_DEFAULT"
_Z15nppiCopy_kernelIsLi4EEvPKT_iPS0_iii:
.text._Z15nppiCopy_kernelIsLi4EEvPKT_iPS0_iii:
        /* <DEDUP_REMOVED lines=24> */
[----:B0-----:R-:W3:Y:S01]  /*0180*/  LDG.E.U16 R9, desc[UR4][R2.64] ;  /* 0x0000000402097981 */ /* 0x001ee2000c1e1500 */
[----:B-1----:R-:W-:-:S05]  /*0190*/  IMAD R0, R4, UR6, RZ ;  /* 0x0000000604007c24 */ /* 0x002fca000f8e02ff */
[----:B--2---:R-:W-:-:S04]  /*01a0*/  IADD3 R4, P0, PT, R0, UR8, RZ ;  /* 0x0000000800047c10 */ /* 0x004fc8000ff1e0ff */
[----:B------:R-:W-:-:S03]  /*01b0*/  LEA.HI.X.SX32 R5, R0, UR9, 0x1, P0 ;  /* 0x0000000900057c11 */ /* 0x000fc600080f0eff */
[----:B------:R-:W-:-:S05]  /*01c0*/  IMAD.WIDE R4, R7, 0x2, R4 ;  /* 0x0000000207047825 */ /* 0x000fca00078e0204 */
[----:B---3--:R-:W-:Y:S04]  /*01d0*/  STG.E.U16 desc[UR4][R4.64], R9 ;  /* 0x0000000904007986 */ /* 0x008fe8000c101504 */
[----:B------:R-:W2:Y:S04]  /*01e0*/  LDG.E.U16 R7, desc[UR4][R2.64+0x2] ;  /* 0x0000020402077981 */ /* 0x000ea8000c1e1500 */
[----:B--2---:R-:W-:Y:S04]  /*01f0*/  STG.E.U16 desc[UR4][R4.64+0x2], R7 ;  /* 0x0000020704007986 */ /* 0x004fe8000c101504 */
[----:B------:R-:W2:Y:S04]  /*0200*/  LDG.E.U16 R11, desc[UR4][R2.64+0x4] ;  /* 0x00000404020b7981 */ /* 0x000ea8000c1e1500 */
[----:B--2---:R-:W-:Y:S04]  /*0210*/  STG.E.U16 desc[UR4][R4.64+0x4], R11 ;  /* 0x0000040b04007986 */ /* 0x004fe8000c101504 */
[----:B------:R-:W2:Y:S04]  /*0220*/  LDG.E.U16 R13, desc[UR4][R2.64+0x6] ;  /* 0x00000604020d7981 */ /* 0x000ea8000c1e1500 */
[----:B--2---:R-:W-:Y:S01]  /*0230*/  STG.E.U16 desc[UR4][R4.64+0x6], R13 ;  /* 0x0000060d04007986 */ /* 0x004fe2000c101504 */
[----:B------:R-:W-:Y:S05]  /*0240*/  EXIT ;  /* 0x000000000000794d */ /* 0x000fea0003800000 */
.L_x_42:
        /* <DEDUP_REMOVED lines=11> */
.L_x_74:


//--------------------- .text._Z15nppiCopy_kernelIsLi3EEvPKT_iPS0_iii --------------------------
	.section	.text._Z15nppiCopy_kernelIsLi3EEvPKT_iPS0_iii,"ax",@progbits
	.align	128
        .global         _Z15nppiCopy_kernelIsLi3EEvPKT_iPS0_iii
        .type           _Z15nppiCopy_kernelIsLi3EEvPKT_iPS0_iii,@function
        .size           _Z15nppiCopy_kernelIsLi3EEvPKT_iPS0_iii,(.L_x_75 - _Z15nppiCopy_kernelIsLi3EEvPKT_iPS0_iii)
        .other          _Z15nppiCopy_kernelIsLi3EEvPKT_iPS0_iii,@"STO_CUDA_ENTRY STV_DEFAULT"
_Z15nppiCopy_kernelIsLi3EEvPKT_iPS0_iii:
.text._Z15nppiCopy_kernelIsLi3EEvPKT_iPS0_iii:
        /* <DEDUP_REMOVED lines=33> */
[----:B--2---:R-:W-:Y:S01]  /*0210*/  STG.E.U16 desc[UR4][R4.64+0x4], R11 ;  /* 0x0000040b04007986 */ /* 0x004fe2000c101504 */
[----:B------:R-:W-:Y:S05]  /*0220*/  EXIT ;  /* 0x000000000000794d */ /* 0x000fea0003800000 */
.L_x_43:
        /* <DEDUP_REMOVED lines=13> */
.L_x_75:


//--------------------- .text._Z15nppiCopy_kernelIsLi1EEvPKT_iPS0_iii --------------------------
	.section	.text._Z15nppiCopy_kernelIsLi1EEvPKT_iPS0_iii,"ax",@progbits
	.align	128
        .global         _Z15nppiCopy_kernelIsLi1EEvPKT_iPS0_iii
        .type           _Z15nppiCopy_kernelIsLi1EEvPKT_iPS0_iii,@function
        .size           _Z15nppiCopy_kernelIsLi1EEvPKT_iPS0_iii,(.L_x_76 - _Z15nppiCopy_kernelIsLi1EEvPKT_iPS0_iii)
        .other          _Z15nppiCopy_kernelIsLi1EEvPKT_iPS0_iii,@"STO_CUDA_ENTRY STV_DEFAULT"
_Z15nppiCopy_kernelIsLi1EEvPKT_iPS0_iii:
.text._Z15nppiCopy_kernelIsLi1EEvPKT_iPS0_iii:
        /* <DEDUP_REMOVED lines=23> */
[----:B0-----:R-:W3:Y:S01]  /*0170*/  LDG.E.U16 R3, desc[UR4][R2.64] ;  /* 0x0000000402037981 */ /* 0x001ee2000c1e1500 */
[----:B-1----:R-:W-:-:S05]  /*0180*/  IMAD R0, R0, UR6, RZ ;  /* 0x0000000600007c24 */ /* 0x002fca000f8e02ff */
[----:B--2---:R-:W-:-:S04]  /*0190*/  IADD3 R4, P0, PT, R0, UR8, RZ ;  /* 0x0000000800047c10 */ /* 0x004fc8000ff1e0ff */
[----:B------:R-:W-:-:S03]  /*01a0*/  LEA.HI.X.SX32 R5, R0, UR9, 0x1, P0 ;  /* 0x0000000900057c11 */ /* 0x000fc600080f0eff */
[----:B------:R-:W-:-:S05]  /*01b0*/  IMAD.WIDE R4, R7, 0x2, R4 ;  /* 0x0000000207047825 */ /* 0x000fca00078e0204 */
[----:B---3--:R-:W-:Y:S01]  /*01c0*/  STG.E.U16 desc[UR4][R4.64], R3 ;  /* 0x0000000304007986 */ /* 0x008fe2000c101504 */
[----:B------:R-:W-:Y:S05]  /*01d0*/  EXIT ;  /* 0x000000000000794d */ /* 0x000fea0003800000 */
.L_x_44:
        /* <DEDUP_REMOVED lines=10> */
.L_x_76:


//--------------------- .text._Z15nppiCopy_kernelItLi4EEvPKT_iPS0_iii --------------------------
	.section	.text._Z15nppiCopy_kernelItLi4EEvPKT_iPS0_iii,"ax",@progbits
	.align	128
        .global         _Z15nppiCopy_kernelItLi4EEvPKT_iPS0_iii
        .type           _Z15nppiCopy_kernelItLi4EEvPKT_iPS0_iii,@function
        .size           _Z15nppiCopy_kernelItLi4EEvPKT_iPS0_iii,(.L_x_77 - _Z15nppiCopy_kernelItLi4EEvPKT_iPS0_iii)
        .other          _Z15nppiCopy_kernelItLi4EEvPKT_iPS0_iii,@"STO_CUDA_ENTRY STV_DEFAULT"
_Z15nppiCopy_kernelItLi4EEvPKT_iPS0_iii:
.text._Z15nppiCopy_kernelItLi4EEvPKT_iPS0_iii:
        /* <DEDUP_REMOVED lines=37> */
.L_x_45:
        /* <DEDUP_REMOVED lines=11> */
.L_x_77:


//--------------------- .text._Z15nppiCopy_kernelItLi3EEvPKT_iPS0_iii --------------------------
	.section	.text._Z15nppiCopy_kernelItLi3EEvPKT_iPS0_iii,"ax",@progbits
	.align	128
        .global         _Z15nppiCopy_kernelItLi3EEvPKT_iPS0_iii
        .type           _Z15nppiCopy_kernelItLi3EEvPKT_iPS0_iii,@function
        .size           _Z15nppiCopy_kernelItLi3EEvPKT_iPS0_iii,(.L_x_78 - _Z15nppiCopy_kernelItLi3EEvPKT_iPS0_iii)
        .other          _Z15nppiCopy_kernelItLi3EEvPKT_iPS0_iii,@"STO_CUDA_ENTRY STV_DEFAULT"
_Z15nppiCopy_kernelItLi3EEvPKT_iPS0_iii:
.text._Z15nppiCopy_kernelItLi3EEvPKT_iPS0_iii:
        /* <DEDUP_REMOVED lines=35> */
.L_x_46:
        /* <DEDUP_REMOVED lines=13> */
.L_x_78:


//--------------------- .text._Z15nppiCopy_kernelItLi1EEvPKT_iPS0_iii --------------------------
	.section	.text._Z15nppiCopy_kernelItLi1EEvPKT_iPS0_iii,"ax",@progbits
	.align	128
        .global         _Z15nppiCopy_kernelItLi1EEvPKT_iPS0_iii
        .type           _Z15nppiCopy_kernelItLi1EEvPKT_iPS0_iii,@function
        .size           _Z15nppiCopy_kernelItLi1EEvPKT_iPS0_iii,(.L_x_79 - _Z15nppiCopy_kernelItLi1EEvPKT_iPS0_iii)
        .other          _Z15nppiCopy_kernelItLi1EEvPKT_iPS0_iii,@"STO_CUDA_ENTRY STV_DEFAULT"
_Z15nppiCopy_kernelItLi1EEvPKT_iPS0_iii:
.text._Z15nppiCopy_kernelItLi1EEvPKT_iPS0_iii:
        /* <DEDUP_REMOVED lines=30> */
.L_x_47:
        /* <DEDUP_REMOVED lines=10> */
.L_x_79:


//--------------------- .text._Z15nppiCopy_kernelIhLi4EEvPKT_iPS0_iii --------------------------
	.section	.text._Z15nppiCopy_kernelIhLi4EEvPKT_iPS0_iii,"ax",@progbits
	.align	128
        .global         _Z15nppiCopy_kernelIhLi4EEvPKT_iPS0_iii
        .type           _Z15nppiCopy_kernelIhLi4EEvPKT_iPS0_iii,@function
        .size           _Z15nppiCopy_kernelIhLi4EEvPKT_iPS0_iii,(.L_x_80 - _Z15nppiCopy_kernelIhLi4EEvPKT_iPS0_iii)
        .other          _Z15nppiCopy_kernelIhLi4EEvPKT_iPS0_iii,@"STO_CUDA_ENTRY STV_DEFAULT"
_Z15nppiCopy_kernelIhLi4EEvPKT_iPS0_iii:
.text._Z15nppiCopy_kernelIhLi4EEvPKT_iPS0_iii:
        /* <DEDUP_REMOVED lines=15> */
[----:B------:R-:W-:Y:S01]  /*00f0*/  IMAD.SHL.U32 R5, R0, 0x4, RZ ;  /* 0x0000000400057824 */ /* 0x000fe200078e00ff */
[----:B------:R-:W1:Y:S04]  /*0100*/  LDCU.64 UR8, c[0x0][0x380] ;  /* 0x00007000ff0877ac */ /* 0x000e680008000a00 */
[----:B------:R-:W-:Y:S01]  /*0110*/  SHF.R.S32.HI R9, RZ, 0x1f, R5 ;  /* 0x0000001fff097819 */ /* 0x000fe20000011405 */
[----:B------:R-:W2:Y:S01]  /*0120*/  LDCU.64 UR4, c[0x0][0x358] ;  /* 0x00006b00ff0477ac */ /* 0x000ea20008000a00 */
[----:B0-----:R-:W-:Y:S01]  /*0130*/  IMAD R2, R4, UR6, RZ ;  /* 0x0000000604027c24 */ /* 0x001fe2000f8e02ff */
[----:B------:R-:W0:Y:S04]  /*0140*/  LDCU UR6, c[0x0][0x398] ;  /* 0x00007300ff0677ac */ /* 0x000e280008000800 */
[----:B------:R-:W-:-:S02]  /*0150*/  SHF.R.S32.HI R0, RZ, 0x1f, R2 ;  /* 0x0000001fff007819 */ /* 0x000fc40000011402 */
[----:B-1----:R-:W-:-:S04]  /*0160*/  IADD3 R2, P0, P1, R5, UR8, R2 ;  /* 0x0000000805027c10 */ /* 0x002fc8000f91e002 */
[----:B------:R-:W-:Y:S01]  /*0170*/  IADD3.X R3, PT, PT, R9, UR9, R0, P0, P1 ;  /* 0x0000000909037c10 */ /* 0x000fe200087e2400 */
[----:B------:R-:W1:Y:S04]  /*0180*/  LDCU.64 UR8, c[0x0][0x390] ;  /* 0x00007200ff0877ac */ /* 0x000e680008000a00 */
[----:B--2---:R-:W2:Y:S01]  /*0190*/  LDG.E.U8 R7, desc[UR4][R2.64] ;  /* 0x0000000402077981 */ /* 0x004ea2000c1e1100 */
[----:B0-----:R-:W-:-:S05]  /*01a0*/  IMAD R0, R4, UR6, RZ ;  /* 0x0000000604007c24 */ /* 0x001fca000f8e02ff */
[--C-:B-1----:R-:W-:Y:S02]  /*01b0*/  IADD3 R4, P0, P1, R5, UR8, R0.reuse ;  /* 0x0000000805047c10 */ /* 0x102fe4000f91e000 */
[----:B------:R-:W-:-:S04]  /*01c0*/  SHF.R.S32.HI R0, RZ, 0x1f, R0 ;  /* 0x0000001fff007819 */ /* 0x000fc80000011400 */
[----:B------:R-:W-:-:S05]  /*01d0*/  IADD3.X R5, PT, PT, R9, UR9, R0, P0, P1 ;  /* 0x0000000909057c10 */ /* 0x000fca00087e2400 */
[----:B--2---:R-:W-:Y:S04]  /*01e0*/  STG.E.U8 desc[UR4][R4.64], R7 ;  /* 0x0000000704007986 */ /* 0x004fe8000c101104 */
[----:B------:R-:W2:Y:S04]  /*01f0*/  LDG.E.U8 R9, desc[UR4][R2.64+0x1] ;  /* 0x0000010402097981 */ /* 0x000ea8000c1e1100 */
[----:B--2---:R-:W-:Y:S04]  /*0200*/  STG.E.U8 desc[UR4][R4.64+0x1], R9 ;  /* 0x0000010904007986 */ /* 0x004fe8000c101104 */
[----:B------:R-:W2:Y:S04]  /*0210*/  LDG.E.U8 R11, desc[UR4][R2.64+0x2] ;  /* 0x00000204020b7981 */ /* 0x000ea8000c1e1100 */
[----:B--2---:R-:W-:Y:S04]  /*0220*/  STG.E.U8 desc[UR4][R4.64+0x2], R11 ;  /* 0x0000020b04007986 */ /* 0x004fe8000c101104 */
[----:B------:R-:W2:Y:S04]  /*0230*/  LDG.E.U8 R13, desc[UR4][R2.64+0x3] ;  /* 0x00000304020d7981 */ /* 0x000ea8000c1e1100 */
[----:B--2---:R-:W-:Y:S01]  /*0240*/  STG.E.U8 desc[UR4][R4.64+0x3], R13 ;  /* 0x0000030d04007986 */ /* 0x004fe2000c101104 */
[----:B------:R-:W-:Y:S05]  /*0250*/  EXIT ;  /* 0x000000000000794d */ /* 0x000fea0003800000 */
.L_x_48:
        /* <DEDUP_REMOVED lines=10> */
.L_x_80:


//--------------------- .text._Z15nppiCopy_kernelIhLi3EEvPKT_iPS0_iii --------------------------
	.section	.text._Z15nppiCopy_kernelIhLi3EEvPKT_iPS0_iii,"ax",@progbits
	.align	128
        .global         _Z15nppiCopy_kernelIhLi3EEvPKT_iPS0_iii
        .type           _Z15nppiCopy_kernelIhLi3EEvPKT_iPS0_iii,@function
        .size           _Z15nppiCopy_kernelIhLi3EEvPKT_iPS0_iii,(.L_x_81 - _Z15nppiCopy_kernelIhLi3EEvPKT_iPS0_iii)
        .other          _Z15nppiCopy_kernelIhLi3EEvPKT_iPS0_iii,@"STO_CUDA_ENTRY STV_DEFAULT"
_Z15nppiCopy_kernelIhLi3EEvPKT_iPS0_iii:
.text._Z15nppiCopy_kernelIhLi3EEvPKT_iPS0_iii:
        /* <DEDUP_REMOVED lines=34> */
[----:B--2---:R-:W-:Y:S01]  /*0220*/  STG.E.U8 desc[UR4][R4.64+0x2], R11 ;  /* 0x0000020b04007986 */ /* 0x004fe2000c101104 */
[----:B------:R-:W-:Y:S05]  /*0230*/  EXIT ;  /* 0x000000000000794d */ /* 0x000fea0003800000 */
.L_x_49:
        /* <DEDUP_REMOVED lines=12> */
.L_x_81:


//--------------------- .text._Z15nppiCopy_kernelIhLi1EEvPKT_iPS0_iii --------------------------
	.section	.text._Z15nppiCopy_kernelIhLi1EEvPKT_iPS0_iii,"ax",@progbits
	.align	128
        .global         _Z15nppiCopy_kernelIhLi1EEvPKT_iPS0_iii
        .type           _Z15nppiCopy_kernelIhLi1EEvPKT_iPS0_iii,@function
        .size           _Z15nppiCopy_kernelIhLi1EEvPKT_iPS0_iii,(.L_x_82 - _Z15nppiCopy_kernelIhLi1EEvPKT_iPS0_iii)
        .other          _Z15nppiCopy_kernelIhLi1EEvPKT_iPS0_iii,@"STO_CUDA_ENTRY STV_DEFAULT"
_Z15nppiCopy_kernelIhLi1EEvPKT_iPS0_iii:
.text._Z15nppiCopy_kernelIhLi1EEvPKT_iPS0_iii:
        /* <DEDUP_REMOVED lines=15> */
[--C-:B------:R-:W-:Y:S01]  /*00f0*/  SHF.R.S32.HI R6, RZ, 0x1f, R4.reuse ;  /* 0x0000001fff067819 */ /* 0x100fe20000011404 */
[----:B------:R-:W1:Y:S01]  /*0100*/  LDCU.64 UR8, c[0x0][0x380] ;  /* 0x00007000ff0877ac */ /* 0x000e620008000a00 */
[----:B------:R-:W2:Y:S01]  /*0110*/  LDCU.64 UR4, c[0x0][0x358] ;  /* 0x00006b00ff0477ac */ /* 0x000ea20008000a00 */
[----:B0-----:R-:W-:Y:S01]  /*0120*/  IMAD R3, R0, UR6, RZ ;  /* 0x0000000600037c24 */ /* 0x001fe2000f8e02ff */
[----:B------:R-:W0:Y:S04]  /*0130*/  LDCU UR6, c[0x0][0x398] ;  /* 0x00007300ff0677ac */ /* 0x000e280008000800 */
[----:B------:R-:W-:Y:S02]  /*0140*/  SHF.R.S32.HI R5, RZ, 0x1f, R3 ;  /* 0x0000001fff057819 */ /* 0x000fe40000011403 */
[----:B-1----:R-:W-:-:S04]  /*0150*/  IADD3 R2, P0, P1, R3, UR8, R4 ;  /* 0x0000000803027c10 */ /* 0x002fc8000f91e004 */
[----:B------:R-:W-:Y:S01]  /*0160*/  IADD3.X R3, PT, PT, R5, UR9, R6, P0, P1 ;  /* 0x0000000905037c10 */ /* 0x000fe200087e2406 */
[----:B------:R-:W1:Y:S05]  /*0170*/  LDCU.64 UR8, c[0x0][0x390] ;  /* 0x00007200ff0877ac */ /* 0x000e6a0008000a00 */
[----:B--2---:R-:W2:Y:S01]  /*0180*/  LDG.E.U8 R3, desc[UR4][R2.64] ;  /* 0x0000000402037981 */ /* 0x004ea2000c1e1100 */
[----:B0-----:R-:W-:-:S05]  /*0190*/  IMAD R5, R0, UR6, RZ ;  /* 0x0000000600057c24 */ /* 0x001fca000f8e02ff */
[----:B-1----:R-:W-:Y:S02]  /*01a0*/  IADD3 R4, P0, P1, R5, UR8, R4 ;  /* 0x0000000805047c10 */ /* 0x002fe4000f91e004 */
[----:B------:R-:W-:-:S04]  /*01b0*/  SHF.R.S32.HI R5, RZ, 0x1f, R5 ;  /* 0x0000001fff057819 */ /* 0x000fc80000011405 */
[----:B------:R-:W-:-:S05]  /*01c0*/  IADD3.X R5, PT, PT, R5, UR9, R6, P0, P1 ;  /* 0x0000000905057c10 */ /* 0x000fca00087e2406 */
[----:B--2---:R-:W-:Y:S01]  /*01d0*/  STG.E.U8 desc[UR4][R4.64], R3 ;  /* 0x0000000304007986 */ /* 0x004fe2000c101104 */
[----:B------:R-:W-:Y:S05]  /*01e0*/  EXIT ;  /* 0x000000000000794d */ /* 0x000fea0003800000 */
.L_x_50:
        /* <DEDUP_REMOVED lines=9> */
.L_x_82:


//--------------------- .text._Z33nppiCopy_8u_C4R_vectorized_kernelPKhiPhiii --------------------------
	.section	.text._Z33nppiCopy_8u_C4R_vectorized_kernelPKhiPhiii,"ax",@progbits
	.align	128
        .global         _Z33nppiCopy_8u_C4R_vectorized_kernelPKhiPhiii
        .type           _Z33nppiCopy_8u_C4R_vectorized_kernelPKhiPhiii,@function
        .size           _Z33nppiCopy_8u_C4R_vectorized_kernelPKhiPhiii,(.L_x_83 - _Z33nppiCopy_8u_C4R_vectorized_kernelPKhiPhiii)
        .other          _Z33nppiCopy_8u_C4R_vectorized_kernelPKhiPhiii,@"STO_CUDA_ENTRY STV_DEFAULT"
_Z33nppiCopy_8u_C4R_vectorized_kernelPKhiPhiii:
.text._Z33nppiCopy_8u_C4R_vectorized_kernelPKhiPhiii:
        /* <DEDUP_REMOVED lines=30> */
.L_x_51:
        /* <DEDUP_REMOVED lines=10> */
.L_x_83:


//--------------------- .nv.shared.reserved.0     --------------------------
	.section	.nv.shared.reserved.0,"aw",@nobits
	.weak		__nv_reservedSMEM_offset_0_alias
	.size		__nv_reservedSMEM_offset_0_alias, 0, 64
	.other		__nv_reservedSMEM_offset_0_alias,@"STO_CUDA_RESERVED_SHARED STV_DEFAULT"
__nv_reservedSMEM_offset_0_alias:
	.zero		0
	.zero		64


//--------------------- .nv.constant0._Z21nppiCopy_PxCxR_kernelIfLi4EEvPKPT_iS1_iii --------------------------
	.section	.nv.constant0._Z21nppiCopy_PxCxR_kernelIfLi4EEvPKPT_iS1_iii,"a",@progbits
	.sectionflags	@""
	.align	4
.nv.constant0._Z21nppiCopy_PxCxR_kernelIfLi4EEvPKPT_iS1_iii:
	.zero		932


//--------------------- .nv.constant0._Z21nppiCopy_PxCxR_kernelItLi4EEvPKPT_iS1_iii --------------------------
	.section	.nv.constant0._Z21nppiCopy_PxCxR_kernelItLi4EEvPKPT_iS1_iii,"a",@progbits
	.sectionflags	@""
	.align	4
.nv.constant0._Z21nppiCopy_PxCxR_kernelItLi4EEvPKPT_iS1_iii:
	.zero		932


//--------------------- .nv.constant0._Z21nppiCopy_PxCxR_kernelIhLi4EEvPKPT_iS1_iii --------------------------
	.section	.nv.constant0._Z21nppiCopy_PxCxR_kernelIhLi4EEvPKPT_iS1_iii,"a",@progbits
	.sectionflags	@""
	.align	4
.nv.constant0._Z21nppiCopy_PxCxR_kernelIhLi4EEvPKPT_iS1_iii:
	.zero		932


//--------------------- .nv.constant0._Z31nppiCopy_PxCxR_kernel_optimizedIfLi3EEvPKT_S2_S2_iPS0_iii --------------------------
	.section	.nv.constant0._Z31nppiCopy_PxCxR_kernel_optimizedIfLi3EEvPKT_S2_S2_iPS0_iii,"a",@progbits
	.sectionflags	@""
	.align	4
.nv.constant0._Z31nppiCopy_PxCxR_kernel_optimizedIfLi3EEvPKT_S2_S2_iPS0_iii:
	.zero		948


//--------------------- .nv.constant0._Z31nppiCopy_PxCxR_kernel_optimizedIiLi3EEvPKT_S2_S2_iPS0_iii --------------------------
	.section	.nv.constant0._Z31nppiCopy_PxCxR_kernel_optimizedIiLi3EEvPKT_S2_S2_iPS0_iii,"a",@progbits
	.sectionflags	@""
	.align	4
.nv.constant0._Z31nppiCopy_PxCxR_kernel_optimizedIiLi3EEvPKT_S2_S2_iPS0_iii:
	.zero		948


//--------------------- .nv.constant0._Z31nppiCopy_PxCxR_kernel_optimizedIsLi3EEvPKT_S2_S2_iPS0_iii --------------------------
	.section	.nv.constant0._Z31nppiCopy_PxCxR_kernel_optimizedIsLi3EEvPKT_S2_S2_iPS0_iii,"a",@progbits
	.sectionflags	@""
	.align	4
.nv.constant0._Z31nppiCopy_PxCxR_kernel_optimizedIsLi3EEvPKT_S2_S2_iPS0_iii:
	.zero		948


//--------------------- .nv.constant0._Z31nppiCopy_PxCxR_kernel_optimizedItLi3EEvPKT_S2_S2_iPS0_iii --------------------------
	.section	.nv.constant0._Z31nppiCopy_PxCxR_kernel_optimizedItLi3EEvPKT_S2_S2_iPS0_iii,"a",@progbits
	.sectionflags	@""
	.align	4
.nv.constant0._Z31nppiCopy_PxCxR_kernel_optimizedItLi3EEvPKT_S2_S2_iPS0_iii:
	.zero		948


//--------------------- .nv.constant0._Z31nppiCopy_PxCxR_kernel_optimizedIhLi3EEvPKT_S2_S2_iPS0_iii --------------------------
	.section	.nv.constant0._Z31nppiCopy_PxCxR_kernel_optimizedIhLi3EEvPKT_S2_S2_iPS0_iii,"a",@progbits
	.sectionflags	@""
	.align	4
.nv.constant0._Z31nppiCopy_PxCxR_kernel_optimizedIhLi3EEvPKT_S2_S2_iPS0_iii:
	.zero		948


//--------------------- .nv.constant0._Z21nppiCopy_CxPxR_kernelIfLi4EEvPKT_iPKPS0_iii --------------------------
	.section	.nv.constant0._Z21nppiCopy_CxPxR_kernelIfLi4EEvPKT_iPKPS0_iii,"a",@progbits
	.sectionflags	@""
	.align	4
.nv.constant0._Z21nppiCopy_CxPxR_kernelIfLi4EEvPKT_iPKPS0_iii:
	.zero		932


//--------------------- .nv.constant0._Z21nppiCopy_CxPxR_kernelItLi4EEvPKT_iPKPS0_iii --------------------------
	.section	.nv.constant0._Z21nppiCopy_CxPxR_kernelItLi4EEvPKT_iPKPS0_iii,"a",@progbits
	.sectionflags	@""
	.align	4
.nv.constant0._Z21nppiCopy_CxPxR_kernelItLi4EEvPKT_iPKPS0_iii:
	.zero		932


//--------------------- .nv.constant0._Z21nppiCopy_CxPxR_kernelIhLi4EEvPKT_iPKPS0_iii --------------------------
	.section	.nv.constant0._Z21nppiCopy_CxPxR_kernelIhLi4EEvPKT_iPKPS0_iii,"a",@progbits
	.sectionflags	@""
	.align	4
.nv.constant0._Z21nppiCopy_CxPxR_kernelIhLi4EEvPKT_iPKPS0_iii:
	.zero		932


//--------------------- .nv.constant0._Z31nppiCopy_CxPxR_kernel_optimizedIfLi3EEvPKT_iPS0_S3_S3_iii --------------------------
	.section	.nv.constant0._Z31nppiCopy_CxPxR_kernel_optimizedIfLi3EEvPKT_iPS0_S3_S3_iii,"a",@progbits
	.sectionflags	@""
	.align	4
.nv.constant0._Z31nppiCopy_CxPxR_kernel_optimizedIfLi3EEvPKT_iPS0_S3_S3_iii:
	.zero		948


//--------------------- .nv.constant0._Z31nppiCopy_CxPxR_kernel_optimizedIiLi3EEvPKT_iPS0_S3_S3_iii --------------------------
	.section	.nv.constant0._Z31nppiCopy_CxPxR_kernel_optimizedIiLi3EEvPKT_iPS0_S3_S3_iii,"a",@progbits
	.sectionflags	@""
	.align	4
.nv.constant0._Z31nppiCopy_CxPxR_kernel_optimizedIiLi3EEvPKT_iPS0_S3_S3_iii:
	.zero		948


//--------------------- .nv.constant0._Z31nppiCopy_CxPxR_kernel_optimizedIsLi3EEvPKT_iPS0_S3_S3_iii --------------------------
	.section	.nv.constant0._Z31nppiCopy_CxPxR_kernel_optimizedIsLi3EEvPKT_iPS0_S3_S3_iii,"a",@progbits
	.sectionflags	@""
	.align	4
.nv.constant0._Z31nppiCopy_CxPxR_kernel_optimizedIsLi3EEvPKT_iPS0_S3_S3_iii:
	.zero		948


//--------------------- .nv.constant0._Z31nppiCopy_CxPxR_kernel_optimizedItLi3EEvPKT_iPS0_S3_S3_iii --------------------------
	.section	.nv.constant0._Z31nppiCopy_CxPxR_kernel_optimizedItLi3EEvPKT_iPS0_S3_S3_iii,"a",@progbits
	.sectionflags	@""
	.align	4
.nv.constant0._Z31nppiCopy_CxPxR_kernel_optimizedItLi3EEvPKT_iPS0_S3_S3_iii:
	.zero		948


//--------------------- .nv.constant0._Z31nppiCopy_CxPxR_kernel_optimizedIhLi3EEvPKT_iPS0_S3_S3_iii --------------------------
	.section	.nv.constant0._Z31nppiCopy_CxPxR_kernel_optimizedIhLi3EEvPKT_iPS0_S3_S3_iii,"a",@progbits
	.sectionflags	@""
	.align	4
.nv.constant0._Z31nppiCopy_CxPxR_kernel_optimizedIhLi3EEvPKT_iPS0_S3_S3_iii:
	.zero		948


//--------------------- .nv.constant0._Z15nppiCopy_kernelIfLi4EEvPKT_iPS0_iii --------------------------
	.section	.nv.constant0._Z15nppiCopy_kernelIfLi4EEvPKT_iPS0_iii,"a",@progbits
	.sectionflags	@""
	.align	4
.nv.constant0._Z15nppiCopy_kernelIfLi4EEvPKT_iPS0_iii:
	.zero		932


//--------------------- .nv.constant0._Z15nppiCopy_kernelIfLi3EEvPKT_iPS0_iii --------------------------
	.section	.nv.constant0._Z15nppiCopy_kernelIfLi3EEvPKT_iPS0_iii,"a",@progbits
	.sectionflags	@""
	.align	4
.nv.constant0._Z15nppiCopy_kernelIfLi3EEvPKT_iPS0_iii:
	.zero		932


//--------------------- .nv.constant0._Z15nppiCopy_kernelIfLi1EEvPKT_iPS0_iii --------------------------
	.section	.nv.constant0._Z15nppiCopy_kernelIfLi1EEvPKT_iPS0_iii,"a",@progbits
	.sectionflags	@""
	.align	4
.nv.constant0._Z15nppiCopy_kernelIfLi1EEvPKT_iPS0_iii:
	.zero		932


//--------------------- .nv.constant0._Z15nppiCopy_kernelIiLi4EEvPKT_iPS0_iii --------------------------
	.section	.nv.constant0._Z15nppiCopy_kernelIiLi4EEvPKT_iPS0_iii,"a",@progbits
	.sectionflags	@""
	.align	4
.nv.constant0._Z15nppiCopy_kernelIiLi4EEvPKT_iPS0_iii:
	.zero		932


//--------------------- .nv.constant0._Z15nppiCopy_kernelIiLi3EEvPKT_iPS0_iii --------------------------
	.section	.nv.constant0._Z15nppiCopy_kernelIiLi3EEvPKT_iPS0_iii,"a",@progbits
	.sectionflags	@""
	.align	4
.nv.constant0._Z15nppiCopy_kernelIiLi3EEvPKT_iPS0_iii:
	.zero		932


//--------------------- .nv.constant0._Z15nppiCopy_kernelIiLi1EEvPKT_iPS0_iii --------------------------
	.section	.nv.constant0._Z15nppiCopy_kernelIiLi1EEvPKT_iPS0_iii,"a",@progbits
	.sectionflags	@""
	.align	4
.nv.constant0._Z15nppiCopy_kernelIiLi1EEvPKT_iPS0_iii:
	.zero		932


//--------------------- .nv.constant0._Z15nppiCopy_kernelIsLi4EEvPKT_iPS0_iii --------------------------
	.section	.nv.constant0._Z15nppiCopy_kernelIsLi4EEvPKT_iPS0_iii,"a",@progbits
	.sectionflags	@""
	.align	4
.nv.constant0._Z15nppiCopy_kernelIsLi4EEvPKT_iPS0_iii:
	.zero		932


//--------------------- .nv.constant0._Z15nppiCopy_kernelIsLi3EEvPKT_iPS0_iii --------------------------
	.section	.nv.constant0._Z15nppiCopy_kernelIsLi3EEvPKT_iPS0_iii,"a",@progbits
	.sectionflags	@""
	.align	4
.nv.constant0._Z15nppiCopy_kernelIsLi3EEvPKT_iPS0_iii:
	.zero		932


//--------------------- .nv.constant0._Z15nppiCopy_kernelIsLi1EEvPKT_iPS0_iii --------------------------
	.section	.nv.constant0._Z15nppiCopy_kernelIsLi1EEvPKT_iPS0_iii,"a",@progbits
	.sectionflags	@""
	.align	4
.nv.constant0._Z15nppiCopy_kernelIsLi1EEvPKT_iPS0_iii:
	.zero		932


//--------------------- .nv.constant0._Z15nppiCopy_kernelItLi4EEvPKT_iPS0_iii --------------------------
	.section	.nv.constant0._Z15nppiCopy_kernelItLi4EEvPKT_iPS0_iii,"a",@progbits
	.sectionflags	@""
	.align	4
.nv.constant0._Z15nppiCopy_kernelItLi4EEvPKT_iPS0_iii:
	.zero		932


//--------------------- .nv.constant0._Z15nppiCopy_kernelItLi3EEvPKT_iPS0_iii --------------------------
	.section	.nv.constant0._Z15nppiCopy_kernelItLi3EEvPKT_iPS0_iii,"a",@progbits
	.sectionflags	@""
	.align	4
.nv.constant0._Z15nppiCopy_kernelItLi3EEvPKT_iPS0_iii:
	.zero		932


//--------------------- .nv.constant0._Z15nppiCopy_kernelItLi1EEvPKT_iPS0_iii --------------------------
	.section	.nv.constant0._Z15nppiCopy_kernelItLi1EEvPKT_iPS0_iii,"a",@progbits
	.sectionflags	@""
	.align	4
.nv.constant0._Z15nppiCopy_kernelItLi1EEvPKT_iPS0_iii:
	.zero		932


//--------------------- .nv.constant0._Z15nppiCopy_kernelIhLi4EEvPKT_iPS0_iii --------------------------
	.section	.nv.constant0._Z15nppiCopy_kernelIhLi4EEvPKT_iPS0_iii,"a",@progbits
	.sectionflags	@""
	.align	4
.nv.constant0._Z15nppiCopy_kernelIhLi4EEvPKT_iPS0_iii:
	.zero		932


//--------------------- .nv.constant0._Z15nppiCopy_kernelIhLi3EEvPKT_iPS0_iii --------------------------
	.section	.nv.constant0._Z15nppiCopy_kernelIhLi3EEvPKT_iPS0_iii,"a",@progbits
	.sectionflags	@""
	.align	4
.nv.constant0._Z15nppiCopy_kernelIhLi3EEvPKT_iPS0_iii:
	.zero		932


//--------------------- .nv.constant0._Z15nppiCopy_kernelIhLi1EEvPKT_iPS0_iii --------------------------
	.section	.nv.constant0._Z15nppiCopy_kernelIhLi1EEvPKT_iPS0_iii,"a",@progbits
	.sectionflags	@""
	.align	4
.nv.constant0._Z15nppiCopy_kernelIhLi1EEvPKT_iPS0_iii:
	.zero		932


//--------------------- .nv.constant0._Z33nppiCopy_8u_C4R_vectorized_kernelPKhiPhiii --------------------------
	.section	.nv.constant0._Z33nppiCopy_8u_C4R_vectorized_kernelPKhiPhiii,"a",@progbits
	.sectionflags	@""
	.align	4
.nv.constant0._Z33nppiCopy_8u_C4R_vectorized_kernelPKhiPhiii:
	.zero		932


//--------------------- SYMBOLS --------------------------

	.type		.nv.reservedSmem.offset0,@object
	.size		.nv.reservedSmem.offset0,0x4
